	.target	sm_90a

	.elftype	@"ET_EXEC"


//--------------------- .note.nv.tkinfo           --------------------------
	.section	.note.nv.tkinfo,"",@"SHT_NOTE"
	.sectionflags	@"SHF_NOTE_NV_TKINFO"
	.tkinfo
        /*0018*/ 	.word	0x00000002
        /*0030*/ 	.string	""
        /*0030*/ 	.string	"ptxas"
        /*0030*/ 	.string	"Cuda compilation tools, release 13.0, V13.0.88"
        /*0030*/ 	.string	"Build cuda_13.0.r13.0/compiler.36424714_0"
        /*0030*/ 	.string	"-arch sm_90a -m 64 "



//--------------------- .note.nv.cuinfo           --------------------------
	.section	.note.nv.cuinfo,"",@"SHT_NOTE"
	.sectionflags	@"SHF_NOTE_NV_CUINFO"
        /*0018*/ 	.short	0x0002
        /*001a*/ 	.short	0x005a
        /*001c*/ 	.short	0x0082
	.zero		2


//--------------------- .nv.info                  --------------------------
	.section	.nv.info,"",@"SHT_CUDA_INFO"
	.align	4


	//----- nvinfo : EIATTR_REGCOUNT
	.align		4
        /*0000*/ 	.byte	0x04, 0x2f
        /*0002*/ 	.short	(.L_15 - .L_14)
	.align		4
.L_14:
        /*0004*/ 	.word	index@(_ZN7cutlass13device_kernelINS_4gemm6kernel13GemmUniversalIN4cute5tupleIJiiiiEEENS1_10collective13CollectiveMmaINS1_34MainloopSm90TmaGmmaWarpSpecializedILi5ENS5_IJNS4_1CILi1EEENSA_ILi2EEESB_EEENS1_35KernelTmaWarpSpecializedCooperativeEEENS5_IJNSA_ILi256EEENSA_ILi64EEENSA_ILi128EEEEEENS_10bfloat16_tENS5_IJlSB_lEEESK_SL_NS4_8TiledMMAINS4_8MMA_AtomIJNS4_4SM904GMMA27MMA_64x64x16_F32BF16BF16_SSILNSP_5MajorE0ELSR_0ELNSP_7ScaleInE1ELSS_1EEEEEENS4_6LayoutINS5_IJSC_SB_SB_EEENS5_IJSB_NSA_ILi0EEESX_EEEEENS5_IJNS4_10UnderscoreES10_S10_EEEEENS4_23SM90_TMA_LOAD_MULTICASTENS4_14ComposedLayoutINS4_7SwizzleILi3ELi4ELi3EEENS4_18smem_ptr_flag_bitsILi16EEENSV_INS5_IJNSA_ILi8EEESH_EEENS5_IJSH_SB_EEEEEEEvNS4_8identityENS4_13SM90_TMA_LOADES1D_vS1E_EENS_8epilogue10collective6detail29Sm90TmaWarpSpecializedAdapterINS1I_15DefaultEpilogueISK_SL_SL_NS1H_6thread17LinearCombinationISK_Li1EffLNS1M_9ScaleType4KindE0ELNS_15FloatRoundStyleE2ESK_EENS1_15EpilogueDefaultEEEEEvvEEEEvNT_6ParamsE)
        /*0008*/ 	.word	0x000000a8


	//----- nvinfo : EIATTR_FRAME_SIZE
	.align		4
.L_15:
        /*000c*/ 	.byte	0x04, 0x11
        /*000e*/ 	.short	(.L_17 - .L_16)
	.align		4
.L_16:
        /*0010*/ 	.word	index@(_ZN7cutlass13device_kernelINS_4gemm6kernel13GemmUniversalIN4cute5tupleIJiiiiEEENS1_10collective13CollectiveMmaINS1_34MainloopSm90TmaGmmaWarpSpecializedILi5ENS5_IJNS4_1CILi1EEENSA_ILi2EEESB_EEENS1_35KernelTmaWarpSpecializedCooperativeEEENS5_IJNSA_ILi256EEENSA_ILi64EEENSA_ILi128EEEEEENS_10bfloat16_tENS5_IJlSB_lEEESK_SL_NS4_8TiledMMAINS4_8MMA_AtomIJNS4_4SM904GMMA27MMA_64x64x16_F32BF16BF16_SSILNSP_5MajorE0ELSR_0ELNSP_7ScaleInE1ELSS_1EEEEEENS4_6LayoutINS5_IJSC_SB_SB_EEENS5_IJSB_NSA_ILi0EEESX_EEEEENS5_IJNS4_10UnderscoreES10_S10_EEEEENS4_23SM90_TMA_LOAD_MULTICASTENS4_14ComposedLayoutINS4_7SwizzleILi3ELi4ELi3EEENS4_18smem_ptr_flag_bitsILi16EEENSV_INS5_IJNSA_ILi8EEESH_EEENS5_IJSH_SB_EEEEEEEvNS4_8identityENS4_13SM90_TMA_LOADES1D_vS1E_EENS_8epilogue10collective6detail29Sm90TmaWarpSpecializedAdapterINS1I_15DefaultEpilogueISK_SL_SL_NS1H_6thread17LinearCombinationISK_Li1EffLNS1M_9ScaleType4KindE0ELNS_15FloatRoundStyleE2ESK_EENS1_15EpilogueDefaultEEEEEvvEEEEvNT_6ParamsE)
        /*0014*/ 	.word	0x00000000


	//----- nvinfo : EIATTR_MIN_STACK_SIZE
	.align		4
.L_17:
        /*0018*/ 	.byte	0x04, 0x12
        /*001a*/ 	.short	(.L_19 - .L_18)
	.align		4
.L_18:
        /*001c*/ 	.word	index@(_ZN7cutlass13device_kernelINS_4gemm6kernel13GemmUniversalIN4cute5tupleIJiiiiEEENS1_10collective13CollectiveMmaINS1_34MainloopSm90TmaGmmaWarpSpecializedILi5ENS5_IJNS4_1CILi1EEENSA_ILi2EEESB_EEENS1_35KernelTmaWarpSpecializedCooperativeEEENS5_IJNSA_ILi256EEENSA_ILi64EEENSA_ILi128EEEEEENS_10bfloat16_tENS5_IJlSB_lEEESK_SL_NS4_8TiledMMAINS4_8MMA_AtomIJNS4_4SM904GMMA27MMA_64x64x16_F32BF16BF16_SSILNSP_5MajorE0ELSR_0ELNSP_7ScaleInE1ELSS_1EEEEEENS4_6LayoutINS5_IJSC_SB_SB_EEENS5_IJSB_NSA_ILi0EEESX_EEEEENS5_IJNS4_10UnderscoreES10_S10_EEEEENS4_23SM90_TMA_LOAD_MULTICASTENS4_14ComposedLayoutINS4_7SwizzleILi3ELi4ELi3EEENS4_18smem_ptr_flag_bitsILi16EEENSV_INS5_IJNSA_ILi8EEESH_EEENS5_IJSH_SB_EEEEEEEvNS4_8identityENS4_13SM90_TMA_LOADES1D_vS1E_EENS_8epilogue10collective6detail29Sm90TmaWarpSpecializedAdapterINS1I_15DefaultEpilogueISK_SL_SL_NS1H_6thread17LinearCombinationISK_Li1EffLNS1M_9ScaleType4KindE0ELNS_15FloatRoundStyleE2ESK_EENS1_15EpilogueDefaultEEEEEvvEEEEvNT_6ParamsE)
        /*0020*/ 	.word	0x00000000
.L_19:


//--------------------- .nv.compat                --------------------------
	.section	.nv.compat,"",@"SHT_CUDA_COMPAT_INFO"
	.align	4
        /*0000*/ 	.byte	0x02, 0x09, 0x01, 0x00, 0x02, 0x02, 0x04, 0x00, 0x02, 0x05, 0x05, 0x00, 0x03, 0x07, 0x01, 0x01
        /*0010*/ 	.byte	0x02, 0x03, 0x01, 0x00, 0x02, 0x06, 0x01, 0x00, 0x04, 0x0b, 0x08, 0x00, 0x00, 0x00, 0x00, 0x00
        /*0020*/ 	.byte	0x00, 0x00, 0x00, 0x00


//--------------------- .nv.info._ZN7cutlass13device_kernelINS_4gemm6kernel13GemmUniversalIN4cute5tupleIJiiiiEEENS1_10collective13CollectiveMmaINS1_34MainloopSm90TmaGmmaWarpSpecializedILi5ENS5_IJNS4_1CILi1EEENSA_ILi2EEESB_EEENS1_35KernelTmaWarpSpecializedCooperativeEEENS5_IJNSA_ILi256EEENSA_ILi64EEENSA_ILi128EEEEEENS_10bfloat16_tENS5_IJlSB_lEEESK_SL_NS4_8TiledMMAINS4_8MMA_AtomIJNS4_4SM904GMMA27MMA_64x64x16_F32BF16BF16_SSILNSP_5MajorE0ELSR_0ELNSP_7ScaleInE1ELSS_1EEEEEENS4_6LayoutINS5_IJSC_SB_SB_EEENS5_IJSB_NSA_ILi0EEESX_EEEEENS5_IJNS4_10UnderscoreES10_S10_EEEEENS4_23SM90_TMA_LOAD_MULTICASTENS4_14ComposedLayoutINS4_7SwizzleILi3ELi4ELi3EEENS4_18smem_ptr_flag_bitsILi16EEENSV_INS5_IJNSA_ILi8EEESH_EEENS5_IJSH_SB_EEEEEEEvNS4_8identityENS4_13SM90_TMA_LOADES1D_vS1E_EENS_8epilogue10collective6detail29Sm90TmaWarpSpecializedAdapterINS1I_15DefaultEpilogueISK_SL_SL_NS1H_6thread17LinearCombinationISK_Li1EffLNS1M_9ScaleType4KindE0ELNS_15FloatRoundStyleE2ESK_EENS1_15EpilogueDefaultEEEEEvvEEEEvNT_6ParamsE --------------------------
	.section	.nv.info._ZN7cutlass13device_kernelINS_4gemm6kernel13GemmUniversalIN4cute5tupleIJiiiiEEENS1_10collective13CollectiveMmaINS1_34MainloopSm90TmaGmmaWarpSpecializedILi5ENS5_IJNS4_1CILi1EEENSA_ILi2EEESB_EEENS1_35KernelTmaWarpSpecializedCooperativeEEENS5_IJNSA_ILi256EEENSA_ILi64EEENSA_ILi128EEEEEENS_10bfloat16_tENS5_IJlSB_lEEESK_SL_NS4_8TiledMMAINS4_8MMA_AtomIJNS4_4SM904GMMA27MMA_64x64x16_F32BF16BF16_SSILNSP_5MajorE0ELSR_0ELNSP_7ScaleInE1ELSS_1EEEEEENS4_6LayoutINS5_IJSC_SB_SB_EEENS5_IJSB_NSA_ILi0EEESX_EEEEENS5_IJNS4_10UnderscoreES10_S10_EEEEENS4_23SM90_TMA_LOAD_MULTICASTENS4_14ComposedLayoutINS4_7SwizzleILi3ELi4ELi3EEENS4_18smem_ptr_flag_bitsILi16EEENSV_INS5_IJNSA_ILi8EEESH_EEENS5_IJSH_SB_EEEEEEEvNS4_8identityENS4_13SM90_TMA_LOADES1D_vS1E_EENS_8epilogue10collective6detail29Sm90TmaWarpSpecializedAdapterINS1I_15DefaultEpilogueISK_SL_SL_NS1H_6thread17LinearCombinationISK_Li1EffLNS1M_9ScaleType4KindE0ELNS_15FloatRoundStyleE2ESK_EENS1_15EpilogueDefaultEEEEEvvEEEEvNT_6ParamsE,"",@"SHT_CUDA_INFO"
	.sectionflags	@""
	.align	4


	//----- nvinfo : EIATTR_CUDA_API_VERSION
	.align		4
        /*0000*/ 	.byte	0x04, 0x37
        /*0002*/ 	.short	(.L_21 - .L_20)
.L_20:
        /*0004*/ 	.word	0x00000082


	//----- nvinfo : EIATTR_KPARAM_INFO
	.align		4
.L_21:
        /*0008*/ 	.byte	0x04, 0x17
        /*000a*/ 	.short	(.L_23 - .L_22)
.L_22:
        /*000c*/ 	.word	0x00000000
        /*0010*/ 	.short	0x0000
        /*0012*/ 	.short	0x0070
        /*0014*/ 	.byte	0x00, 0xf0, 0x01, 0x10


	//----- nvinfo : EIATTR_SPARSE_MMA_MASK
	.align		4
.L_23:
        /*0018*/ 	.byte	0x03, 0x50
        /*001a*/ 	.short	0x0000


	//----- nvinfo : EIATTR_MAXREG_COUNT
	.align		4
        /*001c*/ 	.byte	0x03, 0x1b
        /*001e*/ 	.short	0x00a8


	//----- nvinfo : EIATTR_NUM_BARRIERS
	.align		4
        /*0020*/ 	.byte	0x02, 0x4c
        /*0022*/ 	.byte	0x01
	.zero		1


	//----- nvinfo : EIATTR_EXTERNS
	.align		4
        /*0024*/ 	.byte	0x04, 0x0f
        /*0026*/ 	.short	(.L_25 - .L_24)


	//   ....[0]....
	.align		4
.L_24:
        /*0028*/ 	.word	index@(__assertfail)


	//----- nvinfo : EIATTR_MERCURY_ISA_VERSION
	.align		4
.L_25:
        /*002c*/ 	.byte	0x03, 0x5f
        /*002e*/ 	.short	0x0101


	//----- nvinfo : EIATTR_INT_WARP_WIDE_INSTR_OFFSETS
	.align		4
        /*0030*/ 	.byte	0x04, 0x31
        /*0032*/ 	.short	(.L_27 - .L_26)


	//   ....[0]....
.L_26:
        /*0034*/ 	.word	0x000004a0


	//   ....[1]....
        /*0038*/ 	.word	0x000004c0


	//   ....[2]....
        /*003c*/ 	.word	0x00000650


	//   ....[3]....
        /*0040*/ 	.word	0x00002880


	//----- nvinfo : EIATTR_COOP_GROUP_MASK_REGIDS
	.align		4
.L_27:
        /*0044*/ 	.byte	0x04, 0x29
        /*0046*/ 	.short	(.L_29 - .L_28)


	//   ....[0]....
.L_28:
        /*0048*/ 	.word	0xffffffff


	//   ....[1]....
        /*004c*/ 	.word	0xffffffff


	//   ....[2]....
        /*0050*/ 	.word	0xffffffff


	//   ....[3]....
        /*0054*/ 	.word	0xffffffff


	//   ....[4]....
        /*0058*/ 	.word	0xffffffff


	//   ....[5]....
        /*005c*/ 	.word	0xffffffff


	//----- nvinfo : EIATTR_COOP_GROUP_INSTR_OFFSETS
	.align		4
.L_29:
        /*0060*/ 	.byte	0x04, 0x28
        /*0062*/ 	.short	(.L_31 - .L_30)


	//   ....[0]....
.L_30:
        /*0064*/ 	.word	0x00000060


	//   ....[1]....
        /*0068*/ 	.word	0x00000070


	//   ....[2]....
        /*006c*/ 	.word	0x00000130


	//   ....[3]....
        /*0070*/ 	.word	0x000002e0


	//   ....[4]....
        /*0074*/ 	.word	0x000007b0


	//   ....[5]....
        /*0078*/ 	.word	0x00001470


	//----- nvinfo : EIATTR_REG_RECONFIG
	.align		4
.L_31:
        /*007c*/ 	.byte	0x01, 0x54
	.zero		2


	//----- nvinfo : EIATTR_SYSCALL_OFFSETS
	.align		4
        /*0080*/ 	.byte	0x04, 0x46
        /*0082*/ 	.short	(.L_33 - .L_32)


	//   ....[0]....
.L_32:
        /*0084*/ 	.word	0x00001660


	//----- nvinfo : EIATTR_MBARRIER_INSTR_OFFSETS
	.align		4
.L_33:
        /*0088*/ 	.byte	0x04, 0x39
        /*008a*/ 	.short	(.L_35 - .L_34)


	//   ....[0]....
.L_34:
        /*008c*/ 	.word	0x00000230
        /*0090*/ 	.word	0x000000ff
        /*0094*/ 	.word	0x00000000
        /*0098*/ 	.short	0x0100
        /*009a*/ 	.byte	0x08
	.zero		1


	//   ....[1]....
        /*009c*/ 	.word	0x00000240
        /*00a0*/ 	.word	0x000000ff
        /*00a4*/ 	.word	0x00000028
        /*00a8*/ 	.short	0x0100
        /*00aa*/ 	.byte	0x08
	.zero		1


	//   ....[2]....
        /*00ac*/ 	.word	0x00000250
        /*00b0*/ 	.word	0x000000ff
        /*00b4*/ 	.word	0x00000008
        /*00b8*/ 	.short	0x0100
        /*00ba*/ 	.byte	0x08
	.zero		1


	//   ....[3]....
        /*00bc*/ 	.word	0x00000260
        /*00c0*/ 	.word	0x000000ff
        /*00c4*/ 	.word	0x00000030
        /*00c8*/ 	.short	0x0100
        /*00ca*/ 	.byte	0x08
	.zero		1


	//   ....[4]....
        /*00cc*/ 	.word	0x00000270
        /*00d0*/ 	.word	0x000000ff
        /*00d4*/ 	.word	0x00000010
        /*00d8*/ 	.short	0x0100
        /*00da*/ 	.byte	0x08
	.zero		1


	//   ....[5]....
        /*00dc*/ 	.word	0x00000280
        /*00e0*/ 	.word	0x000000ff
        /*00e4*/ 	.word	0x00000038
        /*00e8*/ 	.short	0x0100
        /*00ea*/ 	.byte	0x08
	.zero		1


	//   ....[6]....
        /*00ec*/ 	.word	0x00000290
        /*00f0*/ 	.word	0x000000ff
        /*00f4*/ 	.word	0x00000018
        /*00f8*/ 	.short	0x0100
        /*00fa*/ 	.byte	0x08
	.zero		1


	//   ....[7]....
        /*00fc*/ 	.word	0x000002a0
        /*0100*/ 	.word	0x000000ff
        /*0104*/ 	.word	0x00000040
        /*0108*/ 	.short	0x0100
        /*010a*/ 	.byte	0x08
	.zero		1


	//   ....[8]....
        /*010c*/ 	.word	0x000002b0
        /*0110*/ 	.word	0x000000ff
        /*0114*/ 	.word	0x00000020
        /*0118*/ 	.short	0x0100
        /*011a*/ 	.byte	0x08
	.zero		1


	//   ....[9]....
        /*011c*/ 	.word	0x000002c0
        /*0120*/ 	.word	0x000000ff
        /*0124*/ 	.word	0x00000048
        /*0128*/ 	.short	0x0100
        /*012a*/ 	.byte	0x08
	.zero		1


	//   ....[10]....
        /*012c*/ 	.word	0x000006e0
        /*0130*/ 	.word	0x000000ff
        /*0134*/ 	.word	0x00000060
        /*0138*/ 	.short	0x0100
        /*013a*/ 	.byte	0x06
	.zero		1


	//   ....[11]....
        /*013c*/ 	.word	0x00000760
        /*0140*/ 	.word	0x000000ff
        /*0144*/ 	.word	0x00000068
        /*0148*/ 	.short	0x0100
        /*014a*/ 	.byte	0x06
	.zero		1


	//   ....[12]....
        /*014c*/ 	.word	0x00001720
        /*0150*/ 	.word	0x00000003
        /*0154*/ 	.word	0x00000000
        /*0158*/ 	.short	0x010a
        /*015a*/ 	.byte	0x3f
	.zero		1


	//   ....[13]....
        /*015c*/ 	.word	0x00001780
        /*0160*/ 	.word	0x00000003
        /*0164*/ 	.word	0x00000000
        /*0168*/ 	.short	0x010a
        /*016a*/ 	.byte	0x3f
	.zero		1


	//   ....[14]....
        /*016c*/ 	.word	0x00001fd0
        /*0170*/ 	.word	0x00000005
        /*0174*/ 	.word	0x00000000
        /*0178*/ 	.short	0x010a
        /*017a*/ 	.byte	0x3f
	.zero		1


	//   ....[15]....
        /*017c*/ 	.word	0x00002010
        /*0180*/ 	.word	0x00000005
        /*0184*/ 	.word	0x00000000
        /*0188*/ 	.short	0x010a
        /*018a*/ 	.byte	0x3f
	.zero		1


	//   ....[16]....
        /*018c*/ 	.word	0x00002730
        /*0190*/ 	.word	0x00000004
        /*0194*/ 	.word	0x00000000
        /*0198*/ 	.short	0x0101
        /*019a*/ 	.byte	0x3f
	.zero		1


	//   ....[17]....
        /*019c*/ 	.word	0x00002920
        /*01a0*/ 	.word	0x00000000
        /*01a4*/ 	.word	0x00000000
        /*01a8*/ 	.short	0x0101
        /*01aa*/ 	.byte	0x3f
	.zero		1


	//   ....[18]....
        /*01ac*/ 	.word	0x000083c0
        /*01b0*/ 	.word	0x00000017
        /*01b4*/ 	.word	0x00000028
        /*01b8*/ 	.short	0x010a
        /*01ba*/ 	.byte	0x3f
	.zero		1


	//   ....[19]....
        /*01bc*/ 	.word	0x00008810
        /*01c0*/ 	.word	0x00000006
        /*01c4*/ 	.word	0x00000068
        /*01c8*/ 	.short	0x0101
        /*01ca*/ 	.byte	0x3f
	.zero		1


	//   ....[20]....
        /*01cc*/ 	.word	0x00008f50
        /*01d0*/ 	.word	0x00000007
        /*01d4*/ 	.word	0x00000000
        /*01d8*/ 	.short	0x010a
        /*01da*/ 	.byte	0x3f
	.zero		1


	//   ....[21]....
        /*01dc*/ 	.word	0x00008fd0
        /*01e0*/ 	.word	0x00000006
        /*01e4*/ 	.word	0x00000000
        /*01e8*/ 	.short	0x010a
        /*01ea*/ 	.byte	0x3f
	.zero		1


	//   ....[22]....
        /*01ec*/ 	.word	0x00009060
        /*01f0*/ 	.word	0x00000007
        /*01f4*/ 	.word	0x00000000
        /*01f8*/ 	.short	0x010a
        /*01fa*/ 	.byte	0x3f
	.zero		1


	//   ....[23]....
        /*01fc*/ 	.word	0x000090f0
        /*0200*/ 	.word	0x00000006
        /*0204*/ 	.word	0x00000000
        /*0208*/ 	.short	0x010a
        /*020a*/ 	.byte	0x3f
	.zero		1


	//   ....[24]....
        /*020c*/ 	.word	0x00009180
        /*0210*/ 	.word	0x00000005
        /*0214*/ 	.word	0x00000000
        /*0218*/ 	.short	0x010a
        /*021a*/ 	.byte	0x3f
	.zero		1


	//   ....[25]....
        /*021c*/ 	.word	0x000091e0
        /*0220*/ 	.word	0x00000003
        /*0224*/ 	.word	0x00000000
        /*0228*/ 	.short	0x010a
        /*022a*/ 	.byte	0x3f
	.zero		1


	//   ....[26]....
        /*022c*/ 	.word	0x00009230
        /*0230*/ 	.word	0x00000005
        /*0234*/ 	.word	0x00000000
        /*0238*/ 	.short	0x010a
        /*023a*/ 	.byte	0x3f
	.zero		1


	//   ....[27]....
        /*023c*/ 	.word	0x00009300
        /*0240*/ 	.word	0x00000017
        /*0244*/ 	.word	0x00000028
        /*0248*/ 	.short	0x010a
        /*024a*/ 	.byte	0x3f
	.zero		1


	//   ....[28]....
        /*024c*/ 	.word	0x000093d0
        /*0250*/ 	.word	0x00000007
        /*0254*/ 	.word	0x00000000
        /*0258*/ 	.short	0x010a
        /*025a*/ 	.byte	0x3f
	.zero		1


	//   ....[29]....
        /*025c*/ 	.word	0x00009420
        /*0260*/ 	.word	0x00000006
        /*0264*/ 	.word	0x00000000
        /*0268*/ 	.short	0x010a
        /*026a*/ 	.byte	0x3f
	.zero		1


	//   ....[30]....
        /*026c*/ 	.word	0x00009470
        /*0270*/ 	.word	0x00000007
        /*0274*/ 	.word	0x00000000
        /*0278*/ 	.short	0x010a
        /*027a*/ 	.byte	0x3f
	.zero		1


	//   ....[31]....
        /*027c*/ 	.word	0x000094c0
        /*0280*/ 	.word	0x00000006
        /*0284*/ 	.word	0x00000000
        /*0288*/ 	.short	0x010a
        /*028a*/ 	.byte	0x3f
	.zero		1


	//----- nvinfo : EIATTR_NUM_MBARRIERS
	.align		4
.L_35:
        /*028c*/ 	.byte	0x03, 0x38
        /*028e*/ 	.short	0x000c


	//----- nvinfo : EIATTR_EXIT_INSTR_OFFSETS
	.align		4
        /*0290*/ 	.byte	0x04, 0x1c
        /*0292*/ 	.short	(.L_37 - .L_36)


	//   ....[0]....
.L_36:
        /*0294*/ 	.word	0x00000990


	//   ....[1]....
        /*0298*/ 	.word	0x000011b0


	//   ....[2]....
        /*029c*/ 	.word	0x00007b50


	//   ....[3]....
        /*02a0*/ 	.word	0x000080b0


	//   ....[4]....
        /*02a4*/ 	.word	0x000091d0


	//----- nvinfo : EIATTR_MAX_THREADS
	.align		4
.L_37:
        /*02a8*/ 	.byte	0x04, 0x05
        /*02aa*/ 	.short	(.L_39 - .L_38)
.L_38:
        /*02ac*/ 	.word	0x00000180
        /*02b0*/ 	.word	0x00000001
        /*02b4*/ 	.word	0x00000001


	//----- nvinfo : EIATTR_CRS_STACK_SIZE
	.align		4
.L_39:
        /*02b8*/ 	.byte	0x04, 0x1e
        /*02ba*/ 	.short	(.L_41 - .L_40)
.L_40:
        /*02bc*/ 	.word	0x00000000


	//----- nvinfo : EIATTR_CBANK_PARAM_SIZE
	.align		4
.L_41:
        /*02c0*/ 	.byte	0x03, 0x19
        /*02c2*/ 	.short	0x0470


	//----- nvinfo : EIATTR_PARAM_CBANK
	.align		4
        /*02c4*/ 	.byte	0x04, 0x0a
        /*02c6*/ 	.short	(.L_43 - .L_42)
	.align		4
.L_42:
        /*02c8*/ 	.word	index@(.nv.constant0._ZN7cutlass13device_kernelINS_4gemm6kernel13GemmUniversalIN4cute5tupleIJiiiiEEENS1_10collective13CollectiveMmaINS1_34MainloopSm90TmaGmmaWarpSpecializedILi5ENS5_IJNS4_1CILi1EEENSA_ILi2EEESB_EEENS1_35KernelTmaWarpSpecializedCooperativeEEENS5_IJNSA_ILi256EEENSA_ILi64EEENSA_ILi128EEEEEENS_10bfloat16_tENS5_IJlSB_lEEESK_SL_NS4_8TiledMMAINS4_8MMA_AtomIJNS4_4SM904GMMA27MMA_64x64x16_F32BF16BF16_SSILNSP_5MajorE0ELSR_0ELNSP_7ScaleInE1ELSS_1EEEEEENS4_6LayoutINS5_IJSC_SB_SB_EEENS5_IJSB_NSA_ILi0EEESX_EEEEENS5_IJNS4_10UnderscoreES10_S10_EEEEENS4_23SM90_TMA_LOAD_MULTICASTENS4_14ComposedLayoutINS4_7SwizzleILi3ELi4ELi3EEENS4_18smem_ptr_flag_bitsILi16EEENSV_INS5_IJNSA_ILi8EEESH_EEENS5_IJSH_SB_EEEEEEEvNS4_8identityENS4_13SM90_TMA_LOADES1D_vS1E_EENS_8epilogue10collective6detail29Sm90TmaWarpSpecializedAdapterINS1I_15DefaultEpilogueISK_SL_SL_NS1H_6thread17LinearCombinationISK_Li1EffLNS1M_9ScaleType4KindE0ELNS_15FloatRoundStyleE2ESK_EENS1_15EpilogueDefaultEEEEEvvEEEEvNT_6ParamsE)
        /*02cc*/ 	.short	0x0210
        /*02ce*/ 	.short	0x0470


	//----- nvinfo : EIATTR_SW_WAR
	.align		4
.L_43:
        /*02d0*/ 	.byte	0x04, 0x36
        /*02d2*/ 	.short	(.L_45 - .L_44)
.L_44:
        /*02d4*/ 	.word	0x00000008
.L_45:


//--------------------- .nv.callgraph             --------------------------
	.section	.nv.callgraph,"",@"SHT_CUDA_CALLGRAPH"
	.align	4
	.sectionentsize	8
	.align		4
        /*0000*/ 	.word	0x00000000
	.align		4
        /*0004*/ 	.word	0xffffffff
	.align		4
        /*0008*/ 	.word	index@(_ZN7cutlass13device_kernelINS_4gemm6kernel13GemmUniversalIN4cute5tupleIJiiiiEEENS1_10collective13CollectiveMmaINS1_34MainloopSm90TmaGmmaWarpSpecializedILi5ENS5_IJNS4_1CILi1EEENSA_ILi2EEESB_EEENS1_35KernelTmaWarpSpecializedCooperativeEEENS5_IJNSA_ILi256EEENSA_ILi64EEENSA_ILi128EEEEEENS_10bfloat16_tENS5_IJlSB_lEEESK_SL_NS4_8TiledMMAINS4_8MMA_AtomIJNS4_4SM904GMMA27MMA_64x64x16_F32BF16BF16_SSILNSP_5MajorE0ELSR_0ELNSP_7ScaleInE1ELSS_1EEEEEENS4_6LayoutINS5_IJSC_SB_SB_EEENS5_IJSB_NSA_ILi0EEESX_EEEEENS5_IJNS4_10UnderscoreES10_S10_EEEEENS4_23SM90_TMA_LOAD_MULTICASTENS4_14ComposedLayoutINS4_7SwizzleILi3ELi4ELi3EEENS4_18smem_ptr_flag_bitsILi16EEENSV_INS5_IJNSA_ILi8EEESH_EEENS5_IJSH_SB_EEEEEEEvNS4_8identityENS4_13SM90_TMA_LOADES1D_vS1E_EENS_8epilogue10collective6detail29Sm90TmaWarpSpecializedAdapterINS1I_15DefaultEpilogueISK_SL_SL_NS1H_6thread17LinearCombinationISK_Li1EffLNS1M_9ScaleType4KindE0ELNS_15FloatRoundStyleE2ESK_EENS1_15EpilogueDefaultEEEEEvvEEEEvNT_6ParamsE)
	.align		4
        /*000c*/ 	.word	index@(__assertfail)
	.align		4
        /*0010*/ 	.word	0x00000000
	.align		4
        /*0014*/ 	.word	0xfffffffe
	.align		4
        /*0018*/ 	.word	0x00000000
	.align		4
        /*001c*/ 	.word	0xfffffffd
	.align		4
        /*0020*/ 	.word	0x00000000
	.align		4
        /*0024*/ 	.word	0xfffffffc


//--------------------- .nv.constant4             --------------------------
	.section	.nv.constant4,"a",@progbits
	.align	8
	.align		8
.nv.constant4:
        /*0000*/ 	.dword	__assertfail
	.align		8
        /*0008*/ 	.dword	__unnamed_1
	.align		8
        /*0010*/ 	.dword	_ZN39_INTERNAL_2faff946_4_k_cu_60e399a8_33084cuda3std3__45__cpo5beginE
	.align		8
        /*0018*/ 	.dword	_ZN39_INTERNAL_2faff946_4_k_cu_60e399a8_33084cuda3std3__45__cpo3endE
	.align		8
        /*0020*/ 	.dword	_ZN39_INTERNAL_2faff946_4_k_cu_60e399a8_33084cuda3std3__45__cpo6cbeginE
	.align		8
        /*0028*/ 	.dword	_ZN39_INTERNAL_2faff946_4_k_cu_60e399a8_33084cuda3std3__45__cpo4cendE
	.align		8
        /*0030*/ 	.dword	_ZN39_INTERNAL_2faff946_4_k_cu_60e399a8_33084cuda3std3__441_GLOBAL__N__2faff946_4_k_cu_60e399a8_33086ignoreE
	.align		8
        /*0038*/ 	.dword	_ZN39_INTERNAL_2faff946_4_k_cu_60e399a8_33084cuda3std3__419piecewise_constructE
	.align		8
        /*0040*/ 	.dword	_ZN39_INTERNAL_2faff946_4_k_cu_60e399a8_33084cuda3std3__48in_placeE
	.align		8
        /*0048*/ 	.dword	_ZN39_INTERNAL_2faff946_4_k_cu_60e399a8_33084cuda3std6ranges3__45__cpo4swapE
	.align		8
        /*0050*/ 	.dword	_ZN39_INTERNAL_2faff946_4_k_cu_60e399a8_33084cuda3std6ranges3__45__cpo9iter_moveE
	.align		8
        /*0058*/ 	.dword	_ZN39_INTERNAL_2faff946_4_k_cu_60e399a8_33084cute7productE
	.align		8
        /*0060*/ 	.dword	_ZN39_INTERNAL_2faff946_4_k_cu_60e399a8_33084cute1_E
	.align		8
        /*0068*/ 	.dword	$str$22
	.align		8
        /*0070*/ 	.dword	$str$23


//--------------------- .text._ZN7cutlass13device_kernelINS_4gemm6kernel13GemmUniversalIN4cute5tupleIJiiiiEEENS1_10collective13CollectiveMmaINS1_34MainloopSm90TmaGmmaWarpSpecializedILi5ENS5_IJNS4_1CILi1EEENSA_ILi2EEESB_EEENS1_35KernelTmaWarpSpecializedCooperativeEEENS5_IJNSA_ILi256EEENSA_ILi64EEENSA_ILi128EEEEEENS_10bfloat16_tENS5_IJlSB_lEEESK_SL_NS4_8TiledMMAINS4_8MMA_AtomIJNS4_4SM904GMMA27MMA_64x64x16_F32BF16BF16_SSILNSP_5MajorE0ELSR_0ELNSP_7ScaleInE1ELSS_1EEEEEENS4_6LayoutINS5_IJSC_SB_SB_EEENS5_IJSB_NSA_ILi0EEESX_EEEEENS5_IJNS4_10UnderscoreES10_S10_EEEEENS4_23SM90_TMA_LOAD_MULTICASTENS4_14ComposedLayoutINS4_7SwizzleILi3ELi4ELi3EEENS4_18smem_ptr_flag_bitsILi16EEENSV_INS5_IJNSA_ILi8EEESH_EEENS5_IJSH_SB_EEEEEEEvNS4_8identityENS4_13SM90_TMA_LOADES1D_vS1E_EENS_8epilogue10collective6detail29Sm90TmaWarpSpecializedAdapterINS1I_15DefaultEpilogueISK_SL_SL_NS1H_6thread17LinearCombinationISK_Li1EffLNS1M_9ScaleType4KindE0ELNS_15FloatRoundStyleE2ESK_EENS1_15EpilogueDefaultEEEEEvvEEEEvNT_6ParamsE --------------------------
	.section	.text._ZN7cutlass13device_kernelINS_4gemm6kernel13GemmUniversalIN4cute5tupleIJiiiiEEENS1_10collective13CollectiveMmaINS1_34MainloopSm90TmaGmmaWarpSpecializedILi5ENS5_IJNS4_1CILi1EEENSA_ILi2EEESB_EEENS1_35KernelTmaWarpSpecializedCooperativeEEENS5_IJNSA_ILi256EEENSA_ILi64EEENSA_ILi128EEEEEENS_10bfloat16_tENS5_IJlSB_lEEESK_SL_NS4_8TiledMMAINS4_8MMA_AtomIJNS4_4SM904GMMA27MMA_64x64x16_F32BF16BF16_SSILNSP_5MajorE0ELSR_0ELNSP_7ScaleInE1ELSS_1EEEEEENS4_6LayoutINS5_IJSC_SB_SB_EEENS5_IJSB_NSA_ILi0EEESX_EEEEENS5_IJNS4_10UnderscoreES10_S10_EEEEENS4_23SM90_TMA_LOAD_MULTICASTENS4_14ComposedLayoutINS4_7SwizzleILi3ELi4ELi3EEENS4_18smem_ptr_flag_bitsILi16EEENSV_INS5_IJNSA_ILi8EEESH_EEENS5_IJSH_SB_EEEEEEEvNS4_8identityENS4_13SM90_TMA_LOADES1D_vS1E_EENS_8epilogue10collective6detail29Sm90TmaWarpSpecializedAdapterINS1I_15DefaultEpilogueISK_SL_SL_NS1H_6thread17LinearCombinationISK_Li1EffLNS1M_9ScaleType4KindE0ELNS_15FloatRoundStyleE2ESK_EENS1_15EpilogueDefaultEEEEEvvEEEEvNT_6ParamsE,"ax",@progbits
	.align	128
.text._ZN7cutlass13device_kernelINS_4gemm6kernel13GemmUniversalIN4cute5tupleIJiiiiEEENS1_10collective13CollectiveMmaINS1_34MainloopSm90TmaGmmaWarpSpecializedILi5ENS5_IJNS4_1CILi1EEENSA_ILi2EEESB_EEENS1_35KernelTmaWarpSpecializedCooperativeEEENS5_IJNSA_ILi256EEENSA_ILi64EEENSA_ILi128EEEEEENS_10bfloat16_tENS5_IJlSB_lEEESK_SL_NS4_8TiledMMAINS4_8MMA_AtomIJNS4_4SM904GMMA27MMA_64x64x16_F32BF16BF16_SSILNSP_5MajorE0ELSR_0ELNSP_7ScaleInE1ELSS_1EEEEEENS4_6LayoutINS5_IJSC_SB_SB_EEENS5_IJSB_NSA_ILi0EEESX_EEEEENS5_IJNS4_10UnderscoreES10_S10_EEEEENS4_23SM90_TMA_LOAD_MULTICASTENS4_14ComposedLayoutINS4_7SwizzleILi3ELi4ELi3EEENS4_18smem_ptr_flag_bitsILi16EEENSV_INS5_IJNSA_ILi8EEESH_EEENS5_IJSH_SB_EEEEEEEvNS4_8identityENS4_13SM90_TMA_LOADES1D_vS1E_EENS_8epilogue10collective6detail29Sm90TmaWarpSpecializedAdapterINS1I_15DefaultEpilogueISK_SL_SL_NS1H_6thread17LinearCombinationISK_Li1EffLNS1M_9ScaleType4KindE0ELNS_15FloatRoundStyleE2ESK_EENS1_15EpilogueDefaultEEEEEvvEEEEvNT_6ParamsE:
        .type           _ZN7cutlass13device_kernelINS_4gemm6kernel13GemmUniversalIN4cute5tupleIJiiiiEEENS1_10collective13CollectiveMmaINS1_34MainloopSm90TmaGmmaWarpSpecializedILi5ENS5_IJNS4_1CILi1EEENSA_ILi2EEESB_EEENS1_35KernelTmaWarpSpecializedCooperativeEEENS5_IJNSA_ILi256EEENSA_ILi64EEENSA_ILi128EEEEEENS_10bfloat16_tENS5_IJlSB_lEEESK_SL_NS4_8TiledMMAINS4_8MMA_AtomIJNS4_4SM904GMMA27MMA_64x64x16_F32BF16BF16_SSILNSP_5MajorE0ELSR_0ELNSP_7ScaleInE1ELSS_1EEEEEENS4_6LayoutINS5_IJSC_SB_SB_EEENS5_IJSB_NSA_ILi0EEESX_EEEEENS5_IJNS4_10UnderscoreES10_S10_EEEEENS4_23SM90_TMA_LOAD_MULTICASTENS4_14ComposedLayoutINS4_7SwizzleILi3ELi4ELi3EEENS4_18smem_ptr_flag_bitsILi16EEENSV_INS5_IJNSA_ILi8EEESH_EEENS5_IJSH_SB_EEEEEEEvNS4_8identityENS4_13SM90_TMA_LOADES1D_vS1E_EENS_8epilogue10collective6detail29Sm90TmaWarpSpecializedAdapterINS1I_15DefaultEpilogueISK_SL_SL_NS1H_6thread17LinearCombinationISK_Li1EffLNS1M_9ScaleType4KindE0ELNS_15FloatRoundStyleE2ESK_EENS1_15EpilogueDefaultEEEEEvvEEEEvNT_6ParamsE,@function
        .size           _ZN7cutlass13device_kernelINS_4gemm6kernel13GemmUniversalIN4cute5tupleIJiiiiEEENS1_10collective13CollectiveMmaINS1_34MainloopSm90TmaGmmaWarpSpecializedILi5ENS5_IJNS4_1CILi1EEENSA_ILi2EEESB_EEENS1_35KernelTmaWarpSpecializedCooperativeEEENS5_IJNSA_ILi256EEENSA_ILi64EEENSA_ILi128EEEEEENS_10bfloat16_tENS5_IJlSB_lEEESK_SL_NS4_8TiledMMAINS4_8MMA_AtomIJNS4_4SM904GMMA27MMA_64x64x16_F32BF16BF16_SSILNSP_5MajorE0ELSR_0ELNSP_7ScaleInE1ELSS_1EEEEEENS4_6LayoutINS5_IJSC_SB_SB_EEENS5_IJSB_NSA_ILi0EEESX_EEEEENS5_IJNS4_10UnderscoreES10_S10_EEEEENS4_23SM90_TMA_LOAD_MULTICASTENS4_14ComposedLayoutINS4_7SwizzleILi3ELi4ELi3EEENS4_18smem_ptr_flag_bitsILi16EEENSV_INS5_IJNSA_ILi8EEESH_EEENS5_IJSH_SB_EEEEEEEvNS4_8identityENS4_13SM90_TMA_LOADES1D_vS1E_EENS_8epilogue10collective6detail29Sm90TmaWarpSpecializedAdapterINS1I_15DefaultEpilogueISK_SL_SL_NS1H_6thread17LinearCombinationISK_Li1EffLNS1M_9ScaleType4KindE0ELNS_15FloatRoundStyleE2ESK_EENS1_15EpilogueDefaultEEEEEvvEEEEvNT_6ParamsE,(.L_x_197 - _ZN7cutlass13device_kernelINS_4gemm6kernel13GemmUniversalIN4cute5tupleIJiiiiEEENS1_10collective13CollectiveMmaINS1_34MainloopSm90TmaGmmaWarpSpecializedILi5ENS5_IJNS4_1CILi1EEENSA_ILi2EEESB_EEENS1_35KernelTmaWarpSpecializedCooperativeEEENS5_IJNSA_ILi256EEENSA_ILi64EEENSA_ILi128EEEEEENS_10bfloat16_tENS5_IJlSB_lEEESK_SL_NS4_8TiledMMAINS4_8MMA_AtomIJNS4_4SM904GMMA27MMA_64x64x16_F32BF16BF16_SSILNSP_5MajorE0ELSR_0ELNSP_7ScaleInE1ELSS_1EEEEEENS4_6LayoutINS5_IJSC_SB_SB_EEENS5_IJSB_NSA_ILi0EEESX_EEEEENS5_IJNS4_10UnderscoreES10_S10_EEEEENS4_23SM90_TMA_LOAD_MULTICASTENS4_14ComposedLayoutINS4_7SwizzleILi3ELi4ELi3EEENS4_18smem_ptr_flag_bitsILi16EEENSV_INS5_IJNSA_ILi8EEESH_EEENS5_IJSH_SB_EEEEEEEvNS4_8identityENS4_13SM90_TMA_LOADES1D_vS1E_EENS_8epilogue10collective6detail29Sm90TmaWarpSpecializedAdapterINS1I_15DefaultEpilogueISK_SL_SL_NS1H_6thread17LinearCombinationISK_Li1EffLNS1M_9ScaleType4KindE0ELNS_15FloatRoundStyleE2ESK_EENS1_15EpilogueDefaultEEEEEvvEEEEvNT_6ParamsE)
        .other          _ZN7cutlass13device_kernelINS_4gemm6kernel13GemmUniversalIN4cute5tupleIJiiiiEEENS1_10collective13CollectiveMmaINS1_34MainloopSm90TmaGmmaWarpSpecializedILi5ENS5_IJNS4_1CILi1EEENSA_ILi2EEESB_EEENS1_35KernelTmaWarpSpecializedCooperativeEEENS5_IJNSA_ILi256EEENSA_ILi64EEENSA_ILi128EEEEEENS_10bfloat16_tENS5_IJlSB_lEEESK_SL_NS4_8TiledMMAINS4_8MMA_AtomIJNS4_4SM904GMMA27MMA_64x64x16_F32BF16BF16_SSILNSP_5MajorE0ELSR_0ELNSP_7ScaleInE1ELSS_1EEEEEENS4_6LayoutINS5_IJSC_SB_SB_EEENS5_IJSB_NSA_ILi0EEESX_EEEEENS5_IJNS4_10UnderscoreES10_S10_EEEEENS4_23SM90_TMA_LOAD_MULTICASTENS4_14ComposedLayoutINS4_7SwizzleILi3ELi4ELi3EEENS4_18smem_ptr_flag_bitsILi16EEENSV_INS5_IJNSA_ILi8EEESH_EEENS5_IJSH_SB_EEEEEEEvNS4_8identityENS4_13SM90_TMA_LOADES1D_vS1E_EENS_8epilogue10collective6detail29Sm90TmaWarpSpecializedAdapterINS1I_15DefaultEpilogueISK_SL_SL_NS1H_6thread17LinearCombinationISK_Li1EffLNS1M_9ScaleType4KindE0ELNS_15FloatRoundStyleE2ESK_EENS1_15EpilogueDefaultEEEEEvvEEEEvNT_6ParamsE,@"STO_CUDA_ENTRY STV_DEFAULT"
_ZN7cutlass13device_kernelINS_4gemm6kernel13GemmUniversalIN4cute5tupleIJiiiiEEENS1_10collective13CollectiveMmaINS1_34MainloopSm90TmaGmmaWarpSpecializedILi5ENS5_IJNS4_1CILi1EEENSA_ILi2EEESB_EEENS1_35KernelTmaWarpSpecializedCooperativeEEENS5_IJNSA_ILi256EEENSA_ILi64EEENSA_ILi128EEEEEENS_10bfloat16_tENS5_IJlSB_lEEESK_SL_NS4_8TiledMMAINS4_8MMA_AtomIJNS4_4SM904GMMA27MMA_64x64x16_F32BF16BF16_SSILNSP_5MajorE0ELSR_0ELNSP_7ScaleInE1ELSS_1EEEEEENS4_6LayoutINS5_IJSC_SB_SB_EEENS5_IJSB_NSA_ILi0EEESX_EEEEENS5_IJNS4_10UnderscoreES10_S10_EEEEENS4_23SM90_TMA_LOAD_MULTICASTENS4_14ComposedLayoutINS4_7SwizzleILi3ELi4ELi3EEENS4_18smem_ptr_flag_bitsILi16EEENSV_INS5_IJNSA_ILi8EEESH_EEENS5_IJSH_SB_EEEEEEEvNS4_8identityENS4_13SM90_TMA_LOADES1D_vS1E_EENS_8epilogue10collective6detail29Sm90TmaWarpSpecializedAdapterINS1I_15DefaultEpilogueISK_SL_SL_NS1H_6thread17LinearCombinationISK_Li1EffLNS1M_9ScaleType4KindE0ELNS_15FloatRoundStyleE2ESK_EENS1_15EpilogueDefaultEEEEEvvEEEEvNT_6ParamsE:
[----:B------:R-:W0:Y:S01]  /*0000*/  LDC R1, c[0x0][0x28] ;  /* 0x00000a00ff017b82 */ /* 0x000e220000000800 */
[----:B------:R-:W1:Y:S01]  /*0010*/  S2R R97, SR_TID.X ;  /* 0x0000000000617919 */ /* 0x000e620000002100 */
[----:B------:R-:W-:Y:S01]  /*0020*/  ELECT P0, URZ, PT ;  /* 0x00000000003f782f */ /* 0x000fe20003800000 */
[----:B------:R-:W-:Y:S01]  /*0030*/  BSSY B0, `(.L_x_0) ;  /* 0x000000f000007945 */ /* 0x000fe20003800000 */
[--C-:B-1----:R-:W-:Y:S02]  /*0040*/  SHF.R.U32.HI R0, RZ, 0x5, R97.reuse ;  /* 0x00000005ff007819 */ /* 0x102fe40000011661 */
[----:B------:R-:W-:-:S03]  /*0050*/  SHF.R.U32.HI R6, RZ, 0x7, R97 ;  /* 0x00000007ff067819 */ /* 0x000fc60000011661 */
[----:B------:R-:W1:Y:S04]  /*0060*/  SHFL.IDX PT, R3, R0, RZ, 0x1f ;  /* 0x00001fff00037589 */ /* 0x000e6800000e0000 */
[----:B------:R2:W3:Y:S01]  /*0070*/  SHFL.IDX PT, R2, R6, RZ, 0x1f ;  /* 0x00001fff06027589 */ /* 0x0004e200000e0000 */
[----:B-1----:R-:W-:-:S13]  /*0080*/  ISETP.NE.OR P0, PT, R3, RZ, !P0 ;  /* 0x000000ff0300720c */ /* 0x002fda0004705670 */
[----:B0-23--:R-:W-:Y:S05]  /*0090*/  @P0 BRA `(.L_x_1) ;  /* 0x0000000000200947 */ /* 0x00dfea0003800000 */
[----:B------:R-:W-:Y:S02]  /*00a0*/  ULDC.64 UR4, c[0x0][0x198] ;  /* 0x0000660000047ab9 */ /* 0x000fe40000000a00 */
[----:B------:R-:W-:Y:S02]  /*00b0*/  UIADD3 UR6, UP0, UR4, 0xf0, URZ ;  /* 0x000000f004067890 */ /* 0x000fe4000ff1e03f */
[----:B------:R-:W-:Y:S02]  /*00c0*/  UIADD3 UR4, UP1, UR4, 0x1f0, URZ ;  /* 0x000001f004047890 */ /* 0x000fe4000ff3e03f */
[----:B------:R-:W-:Y:S02]  /*00d0*/  UIADD3.X UR7, URZ, UR5, URZ, UP0, !UPT ;  /* 0x000000053f077290 */ /* 0x000fe400087fe43f */
[----:B------:R-:W-:-:S07]  /*00e0*/  UIADD3.X UR5, URZ, UR5, URZ, UP1, !UPT ;  /* 0x000000053f057290 */ /* 0x000fce0008ffe43f */
[----:B------:R0:W-:Y:S02]  /*00f0*/  UTMACCTL.PF [UR6] ;  /* 0x00000000060079b9 */ /* 0x0001e40008040000 */
[----:B------:R0:W-:Y:S02]  /*0100*/  UTMACCTL.PF [UR4] ;  /* 0x00000000040079b9 */ /* 0x0001e40008040000 */
[----:B0-----:R-:W-:Y:S01]  /*0110*/  NOP ;  /* 0x0000000000007918 */ /* 0x001fe20000000000 */
.L_x_1:
[----:B------:R-:W-:Y:S05]  /*0120*/  BSYNC B0 ;  /* 0x0000000000007941 */ /* 0x000fea0003800000 */
.L_x_0:
[----:B------:R-:W0:Y:S02]  /*0130*/  SHFL.IDX PT, R5, R0, RZ, 0x1f ;  /* 0x00001fff00057589 */ /* 0x000e2400000e0000 */
[----:B0-----:R-:W-:-:S13]  /*0140*/  ISETP.NE.AND P0, PT, R5, RZ, PT ;  /* 0x000000ff0500720c */ /* 0x001fda0003f05270 */
[----:B------:R-:W-:Y:S05]  /*0150*/  @P0 BRA `(.L_x_2) ;  /* 0x0000000000600947 */ /* 0x000fea0003800000 */
[----:B------:R-:W0:Y:S01]  /*0160*/  S2UR UR8, SR_CgaCtaId ;  /* 0x00000000000879c3 */ /* 0x000e220000008800 */
[----:B------:R-:W-:Y:S01]  /*0170*/  UMOV UR4, 0x400 ;  /* 0x0000040000047882 */ /* 0x000fe20000000000 */
[----:B------:R-:W-:Y:S01]  /*0180*/  UMOV UR5, 0x1 ;  /* 0x0000000100057882 */ /* 0x000fe20000000000 */
[----:B------:R-:W-:Y:S01]  /*0190*/  UMOV UR6, 0x4 ;  /* 0x0000000400067882 */ /* 0x000fe20000000000 */
[----:B------:R-:W-:Y:S01]  /*01a0*/  ELECT P0, URZ, PT ;  /* 0x00000000003f782f */ /* 0x000fe20003800000 */
[----:B------:R-:W-:-:S04]  /*01b0*/  UIADD3 UR6, -UR6, 0x100000, URZ ;  /* 0x0010000006067890 */ /* 0x000fc8000fffe13f */
[----:B------:R-:W-:Y:S02]  /*01c0*/  USHF.L.U32 UR7, UR6, 0xb, URZ ;  /* 0x0000000b06077899 */ /* 0x000fe4000800063f */
[----:B------:R-:W-:Y:S02]  /*01d0*/  USHF.L.U32 UR6, UR6, 0x1, URZ ;  /* 0x0000000106067899 */ /* 0x000fe4000800063f */
[----:B0-----:R-:W-:Y:S02]  /*01e0*/  ULEA UR8, UR8, UR4, 0x18 ;  /* 0x0000000408087291 */ /* 0x001fe4000f8ec03f */
[----:B------:R-:W-:-:S04]  /*01f0*/  UIADD3 UR4, -UR5, 0x100000, URZ ;  /* 0x0010000005047890 */ /* 0x000fc8000fffe13f */
[----:B------:R-:W-:Y:S02]  /*0200*/  USHF.L.U32 UR5, UR4, 0xb, URZ ;  /* 0x0000000b04057899 */ /* 0x000fe4000800063f */
[----:B------:R-:W-:Y:S01]  /*0210*/  USHF.L.U32 UR4, UR4, 0x1, URZ ;  /* 0x0000000104047899 */ /* 0x000fe2000800063f */
[----:B------:R-:W0:Y:S11]  /*0220*/  FENCE.VIEW.ASYNC.S ;  /* 0x00000000000073c6 */ /* 0x000e360000000000 */
[----:B0-----:R0:W1:Y:S01]  /*0230*/  SYNCS.EXCH.64 URZ, [UR8], UR4 ;  /* 0x00000004083f75b2 */ /* 0x0010620008000100 */
[----:B------:R0:W2:Y:S01]  /*0240*/  SYNCS.EXCH.64 URZ, [UR8+0x28], UR6 ;  /* 0x00002806083f75b2 */ /* 0x0000a20008000100 */
[----:B------:R0:W3:Y:S01]  /*0250*/  SYNCS.EXCH.64 URZ, [UR8+0x8], UR4 ;  /* 0x00000804083f75b2 */ /* 0x0000e20008000100 */
[----:B------:R0:W4:Y:S01]  /*0260*/  SYNCS.EXCH.64 URZ, [UR8+0x30], UR6 ;  /* 0x00003006083f75b2 */ /* 0x0001220008000100 */
[----:B------:R0:W0:Y:S01]  /*0270*/  SYNCS.EXCH.64 URZ, [UR8+0x10], UR4 ;  /* 0x00001004083f75b2 */ /* 0x0000220008000100 */
[----:B------:R0:W0:Y:S01]  /*0280*/  SYNCS.EXCH.64 URZ, [UR8+0x38], UR6 ;  /* 0x00003806083f75b2 */ /* 0x0000220008000100 */
[----:B------:R0:W0:Y:S01]  /*0290*/  SYNCS.EXCH.64 URZ, [UR8+0x18], UR4 ;  /* 0x00001804083f75b2 */ /* 0x0000220008000100 */
[----:B------:R0:W0:Y:S01]  /*02a0*/  SYNCS.EXCH.64 URZ, [UR8+0x40], UR6 ;  /* 0x00004006083f75b2 */ /* 0x0000220008000100 */
[----:B------:R0:W0:Y:S01]  /*02b0*/  SYNCS.EXCH.64 URZ, [UR8+0x20], UR4 ;  /* 0x00002004083f75b2 */ /* 0x0000220008000100 */
[----:B------:R0:W0:Y:S01]  /*02c0*/  SYNCS.EXCH.64 URZ, [UR8+0x48], UR6 ;  /* 0x00004806083f75b2 */ /* 0x0000220008000100 */
[----:B------:R-:W-:Y:S01]  /*02d0*/  NOP ;  /* 0x0000000000007918 */ /* 0x000fe20000000000 */
.L_x_2:
[----:B------:R-:W5:Y:S01]  /*02e0*/  SHFL.IDX PT, R0, R0, RZ, 0x1f ;  /* 0x00001fff00007589 */ /* 0x000f6200000e0000 */
[----:B------:R-:W-:Y:S01]  /*02f0*/  SHF.R.S32.HI R8, RZ, 0x1f, R97 ;  /* 0x0000001fff087819 */ /* 0x000fe20000011461 */
[----:B0-----:R-:W0:Y:S01]  /*0300*/  S2UR UR8, SR_CTAID.X ;  /* 0x00000000000879c3 */ /* 0x001e220000002500 */
[----:B------:R-:W-:Y:S01]  /*0310*/  ELECT P0, URZ, PT ;  /* 0x00000000003f782f */ /* 0x000fe20003800000 */
[----:B------:R-:W1:Y:S01]  /*0320*/  S2R R4, SR_CTAID.Y ;  /* 0x0000000000047919 */ /* 0x000e620000002600 */
[----:B------:R-:W-:Y:S01]  /*0330*/  LEA.HI R8, R8, R97, RZ, 0x7 ;  /* 0x0000006108087211 */ /* 0x000fe200078f38ff */
[----:B------:R-:W-:Y:S01]  /*0340*/  ULDC UR4, c[0x0][0x154] ;  /* 0x0000550000047ab9 */ /* 0x000fe20000000800 */
[----:B------:R-:W-:Y:S01]  /*0350*/  SHF.R.S32.HI R10, RZ, 0x1f, R5 ;  /* 0x0000001fff0a7819 */ /* 0x000fe20000011405 */
[----:B------:R-:W-:Y:S01]  /*0360*/  NOP ;  /* 0x0000000000007918 */ /* 0x000fe20000000000 */
[----:B------:R-:W-:Y:S01]  /*0370*/  LOP3.LUT R8, R8, 0xffffff80, RZ, 0xc0, !PT ;  /* 0xffffff8008087812 */ /* 0x000fe200078ec0ff */
[----:B------:R-:W2:Y:S01]  /*0380*/  LDC R14, c[0x0][0x140] ;  /* 0x00005000ff0e7b82 */ /* 0x000ea20000000800 */
[----:B------:R-:W-:Y:S01]  /*0390*/  LEA.HI R10, R10, R5, RZ, 0x2 ;  /* 0x000000050a0a7211 */ /* 0x000fe200078f10ff */
[----:B------:R-:W-:-:S02]  /*03a0*/  NOP ;  /* 0x0000000000007918 */ /* 0x000fc40000000000 */
[----:B------:R-:W-:Y:S01]  /*03b0*/  IMAD.IADD R8, R97, 0x1, -R8 ;  /* 0x0000000161087824 */ /* 0x000fe200078e0a08 */
[----:B------:R-:W-:-:S03]  /*03c0*/  LOP3.LUT R10, R10, 0x3ffffffc, RZ, 0xc0, !PT ;  /* 0x3ffffffc0a0a7812 */ /* 0x000fc600078ec0ff */
[----:B------:R-:W3:Y:S01]  /*03d0*/  LDC R12, c[0x0][0x144] ;  /* 0x00005100ff0c7b82 */ /* 0x000ee20000000800 */
[----:B------:R-:W-:Y:S01]  /*03e0*/  SHF.R.S32.HI R7, RZ, 0x1f, R8 ;  /* 0x0000001fff077819 */ /* 0x000fe20000011408 */
[----:B------:R-:W-:Y:S01]  /*03f0*/  IMAD.IADD R10, R5, 0x1, -R10 ;  /* 0x00000001050a7824 */ /* 0x000fe200078e0a0a */
[----:B------:R-:W-:Y:S02]  /*0400*/  LOP3.LUT P2, RZ, R8, 0x7, RZ, 0xc0, !PT ;  /* 0x0000000708ff7812 */ /* 0x000fe4000784c0ff */
[----:B------:R-:W-:Y:S01]  /*0410*/  LEA.HI R7, R7, R8, RZ, 0x3 ;  /* 0x0000000807077211 */ /* 0x000fe200078f18ff */
[----:B------:R-:W-:Y:S01]  /*0420*/  VIADD R8, R2, 0xffffffff ;  /* 0xffffffff02087836 */ /* 0x000fe20000000000 */
[----:B-----5:R-:W-:Y:S02]  /*0430*/  ISETP.NE.OR P0, PT, R0, RZ, !P0 ;  /* 0x000000ff0000720c */ /* 0x020fe40004705670 */
[--C-:B------:R-:W-:Y:S02]  /*0440*/  SHF.R.S32.HI R0, RZ, 0x3, R7.reuse ;  /* 0x00000003ff007819 */ /* 0x100fe40000011407 */
[----:B------:R-:W-:-:S02]  /*0450*/  SHF.R.S32.HI R7, RZ, 0x1f, R7 ;  /* 0x0000001fff077819 */ /* 0x000fc40000011407 */
[----:B0-----:R-:W-:Y:S02]  /*0460*/  I2FP.F32.U32 R11, UR8 ;  /* 0x00000008000b7c45 */ /* 0x001fe40008201000 */
[----:B------:R-:W-:Y:S02]  /*0470*/  LEA.HI R7, R7, R0, RZ, 0x2 ;  /* 0x0000000007077211 */ /* 0x000fe400078f10ff */
[----:B--2---:R-:W-:Y:S02]  /*0480*/  ISETP.EQ.U32.AND P3, PT, R14, 0x1, PT ;  /* 0x000000010e00780c */ /* 0x004fe40003f62070 */
[----:B-1----:R-:W-:Y:S01]  /*0490*/  I2FP.F32.U32 R9, R4 ;  /* 0x0000000400097245 */ /* 0x002fe20000201000 */
[----:B------:R-:W-:Y:S01]  /*04a0*/  VOTEU.ALL UP0, P0 ;  /* 0x00000000003f7886 */ /* 0x000fe20000000000 */
[----:B------:R-:W-:Y:S01]  /*04b0*/  LOP3.LUT R7, R7, 0xfffffffc, RZ, 0xc0, !PT ;  /* 0xfffffffc07077812 */ /* 0x000fe200078ec0ff */
[----:B------:R-:W-:Y:S01]  /*04c0*/  VOTEU.ALL UP1, P0 ;  /* 0x00000000003f7886 */ /* 0x000fe20000020000 */
[----:B------:R-:W-:Y:S01]  /*04d0*/  ISETP.GE.U32.AND P5, PT, R8, 0x2, PT ;  /* 0x000000020800780c */ /* 0x000fe20003fa6070 */
[----:B------:R-:W-:Y:S01]  /*04e0*/  FMUL R13, R9, UR4 ;  /* 0x00000004090d7c20 */ /* 0x000fe20008400000 */
[----:B------:R-:W0:Y:S01]  /*04f0*/  @!UP0 S2UR UR7, SR_CgaCtaId ;  /* 0x00000000000789c3 */ /* 0x000e220000008800 */
[----:B------:R-:W-:Y:S01]  /*0500*/  ULDC UR4, c[0x0][0x150] ;  /* 0x0000540000047ab9 */ /* 0x000fe20000000800 */
[----:B------:R-:W-:-:S02]  /*0510*/  IMAD.IADD R7, R0, 0x1, -R7 ;  /* 0x0000000100077824 */ /* 0x000fc400078e0a07 */
[----:B------:R-:W-:Y:S01]  /*0520*/  FMUL R11, R11, UR4 ;  /* 0x000000040b0b7c20 */ /* 0x000fe20008400000 */
[----:B------:R-:W-:Y:S01]  /*0530*/  SHF.R.S32.HI R0, RZ, 0x1f, R3 ;  /* 0x0000001fff007819 */ /* 0x000fe20000011403 */
[----:B------:R-:W1:Y:S01]  /*0540*/  F2I.U32.TRUNC.NTZ R13, R13 ;  /* 0x0000000d000d7305 */ /* 0x000e62000020f000 */
[----:B------:R-:W-:Y:S01]  /*0550*/  IMAD R7, R10, 0x4, R7 ;  /* 0x000000040a077824 */ /* 0x000fe200078e0207 */
[----:B------:R-:W-:Y:S01]  /*0560*/  UMOV UR4, 0x20 ;  /* 0x0000002000047882 */ /* 0x000fe20000000000 */
[----:B------:R-:W2:Y:S01]  /*0570*/  LDC R9, c[0x0][0x148] ;  /* 0x00005200ff097b82 */ /* 0x000ea20000000800 */
[----:B------:R-:W-:Y:S01]  /*0580*/  LEA.HI R0, R0, R3, RZ, 0x2 ;  /* 0x0000000300007211 */ /* 0x000fe200078f10ff */
[----:B------:R-:W-:Y:S01]  /*0590*/  IMAD.SHL.U32 R10, R7, 0x4, RZ ;  /* 0x00000004070a7824 */ /* 0x000fe200078e00ff */
[----:B------:R-:W-:Y:S01]  /*05a0*/  @!UP0 UMOV UR6, 0x400 ;  /* 0x0000040000068882 */ /* 0x000fe20000000000 */
[----:B------:R-:W-:-:S04]  /*05b0*/  @!UP0 UIADD3 UR4, -UR4, 0x100000, URZ ;  /* 0x0010000004048890 */ /* 0x000fc8000fffe13f */
[----:B------:R-:W-:Y:S02]  /*05c0*/  @!UP0 USHF.L.U32 UR5, UR4, 0xb, URZ ;  /* 0x0000000b04058899 */ /* 0x000fe4000800063f */
[----:B------:R-:W-:Y:S01]  /*05d0*/  @!UP0 USHF.L.U32 UR4, UR4, 0x1, URZ ;  /* 0x0000000104048899 */ /* 0x000fe2000800063f */
[----:B------:R-:W5:Y:S01]  /*05e0*/  F2I.U32.TRUNC.NTZ R11, R11 ;  /* 0x0000000b000b7305 */ /* 0x000f62000020f000 */
[----:B------:R-:W-:Y:S02]  /*05f0*/  LOP3.LUT R0, R0, 0xfffffffc, RZ, 0xc0, !PT ;  /* 0xfffffffc00007812 */ /* 0x000fe400078ec0ff */
[----:B------:R-:W-:-:S03]  /*0600*/  LOP3.LUT R19, R7, 0xc, R10, 0x78, !PT ;  /* 0x0000000c07137812 */ /* 0x000fc600078e780a */
[----:B------:R-:W-:Y:S02]  /*0610*/  IMAD.IADD R3, R3, 0x1, -R0 ;  /* 0x0000000103037824 */ /* 0x000fe400078e0a00 */
[----:B-1----:R-:W-:Y:S01]  /*0620*/  IMAD.MOV R20, RZ, RZ, -R13 ;  /* 0x000000ffff147224 */ /* 0x002fe200078e0a0d */
[----:B0-----:R-:W-:Y:S02]  /*0630*/  @!UP0 ULEA UR6, UR7, UR6, 0x18 ;  /* 0x0000000607068291 */ /* 0x001fe4000f8ec03f */
[----:B------:R-:W-:Y:S01]  /*0640*/  ISETP.NE.AND P1, PT, R3, 0x3, PT ;  /* 0x000000030300780c */ /* 0x000fe20003f25270 */
[----:B------:R-:W-:Y:S01]  /*0650*/  VOTEU.ALL UP0, P0 ;  /* 0x00000000003f7886 */ /* 0x000fe20000000000 */
[----:B------:R-:W-:Y:S01]  /*0660*/  ISETP.LT.U32.AND P0, PT, R19, 0x2, !P2 ;  /* 0x000000021300780c */ /* 0x000fe20005701070 */
[----:B-----5:R-:W-:Y:S01]  /*0670*/  IMAD.MOV R11, RZ, RZ, -R11 ;  /* 0x000000ffff0b7224 */ /* 0x020fe200078e0a0b */
[----:B------:R-:W-:Y:S02]  /*0680*/  ISETP.EQ.OR P1, PT, R3, RZ, !P1 ;  /* 0x000000ff0300720c */ /* 0x000fe40004f22670 */
[C---:B------:R-:W-:Y:S01]  /*0690*/  ISETP.NE.AND P2, PT, R2.reuse, RZ, PT ;  /* 0x000000ff0200720c */ /* 0x040fe20003f45270 */
[----:B--2---:R-:W-:Y:S01]  /*06a0*/  IMAD R0, R9, R20, R4 ;  /* 0x0000001409007224 */ /* 0x004fe200078e0204 */
[----:B------:R-:W-:Y:S01]  /*06b0*/  ISETP.EQ.AND P1, PT, R2, RZ, P1 ;  /* 0x000000ff0200720c */ /* 0x000fe20000f22270 */
[----:B---3--:R-:W-:Y:S01]  /*06c0*/  IMAD R7, R12, R11, UR8 ;  /* 0x000000080c077e24 */ /* 0x008fe2000f8e020b */
[----:B------:R-:W0:Y:S02]  /*06d0*/  FENCE.VIEW.ASYNC.S ;  /* 0x00000000000073c6 */ /* 0x000e240000000000 */
[----:B0-----:R0:W1:Y:S01]  /*06e0*/  @!UP0 SYNCS.EXCH.64 URZ, [UR6+0x60], UR4 ;  /* 0x00006004063f85b2 */ /* 0x0010620008000100 */
[----:B------:R-:W-:-:S02]  /*06f0*/  ISETP.NE.AND P4, PT, R0, R19, PT ;  /* 0x000000130000720c */ /* 0x000fc40003f85270 */
[----:B------:R-:W-:Y:S02]  /*0700*/  SEL R18, RZ, 0x1, !P1 ;  /* 0x00000001ff127807 */ /* 0x000fe40004800000 */
[----:B------:R-:W-:Y:S02]  /*0710*/  ISETP.EQ.OR P4, PT, R7, RZ, !P4 ;  /* 0x000000ff0700720c */ /* 0x000fe40006782670 */
[----:B------:R-:W-:Y:S02]  /*0720*/  LOP3.LUT R0, R97, 0x7f, RZ, 0xc0, !PT ;  /* 0x0000007f61007812 */ /* 0x000fe400078ec0ff */
[----:B------:R-:W-:Y:S02]  /*0730*/  PLOP3.LUT P0, PT, P0, P4, PT, 0x80, 0x0 ;  /* 0x000000000000781c */ /* 0x000fe40000709070 */
[----:B------:R-:W-:Y:S02]  /*0740*/  SEL R18, R18, 0x2, P5 ;  /* 0x0000000212127807 */ /* 0x000fe40002800000 */
[----:B------:R-:W-:Y:S01]  /*0750*/  P2R R114, PR, RZ, 0x1 ;  /* 0x00000001ff727803 */ /* 0x000fe20000000000 */
[----:B------:R0:W2:Y:S01]  /*0760*/  @!UP1 SYNCS.EXCH.64 URZ, [UR6+0x68], UR4 ;  /* 0x00006804063f95b2 */ /* 0x0000a20008000100 */
[----:B------:R-:W-:Y:S01]  /*0770*/  NOP ;  /* 0x0000000000007918 */ /* 0x000fe20000000000 */
[----:B------:R-:W-:Y:S06]  /*0780*/  @!P3 BRA `(.L_x_3) ;  /* 0x000000000008b947 */ /* 0x000fec0003800000 */
[----:B-12-4-:R-:W-:Y:S01]  /*0790*/  UCGABAR_ARV ;  /* 0x00000000000079c7 */ /* 0x016fe20008000000 */
[----:B------:R-:W-:Y:S05]  /*07a0*/  BRA `(.L_x_4) ;  /* 0x0000000000047947 */ /* 0x000fea0003800000 */
.L_x_3:
[----:B-12-4-:R-:W-:Y:S01]  /*07b0*/  NOP ;  /* 0x0000000000007918 */ /* 0x016fe20000000000 */
.L_x_4:
[----:B------:R-:W1:Y:S01]  /*07c0*/  LDC R2, c[0x0][0x65c] ;  /* 0x00019700ff027b82 */ /* 0x000e620000000800 */
[----:B------:R-:W-:Y:S01]  /*07d0*/  LOP3.LUT R5, R5, 0xffffefff, RZ, 0xc0, !PT ;  /* 0xffffefff05057812 */ /* 0x000fe200078ec0ff */
[----:B------:R-:W-:Y:S02]  /*07e0*/  IMAD.U32 R10, RZ, RZ, UR8 ;  /* 0x00000008ff0a7e24 */ /* 0x000fe4000f8e00ff */
[----:B------:R-:W-:Y:S01]  /*07f0*/  IMAD.MOV.U32 R11, RZ, RZ, RZ ;  /* 0x000000ffff0b7224 */ /* 0x000fe200078e00ff */
[----:B-1----:R-:W-:-:S13]  /*0800*/  ISETP.NE.AND P1, PT, R2, 0x1, PT ;  /* 0x000000010200780c */ /* 0x002fda0003f25270 */
[----:B------:R-:W1:Y:S01]  /*0810*/  @P1 LDC R17, c[0x0][0x10] ;  /* 0x00000400ff111b82 */ /* 0x000e620000000800 */
[----:B------:R-:W-:Y:S01]  /*0820*/  @P1 LOP3.LUT R5, R5, 0x1000, RZ, 0xfc, !PT ;  /* 0x0000100005051812 */ /* 0x000fe200078efcff */
[----:B------:R-:W-:Y:S02]  /*0830*/  @P1 IMAD.MOV.U32 R5, RZ, RZ, RZ ;  /* 0x000000ffff051224 */ /* 0x000fe400078e00ff */
[----:B------:R-:W-:-:S04]  /*0840*/  @P1 IMAD.MOV.U32 R15, RZ, RZ, RZ ;  /* 0x000000ffff0f1224 */ /* 0x000fc800078e00ff */
[----:B------:R-:W2:Y:S01]  /*0850*/  @!P1 LDC R13, c[0x0][0xc] ;  /* 0x00000300ff0d9b82 */ /* 0x000ea20000000800 */
[----:B0-----:R-:W-:Y:S01]  /*0860*/  ULDC UR4, c[0x0][0xc] ;  /* 0x0000030000047ab9 */ /* 0x001fe20000000800 */
[----:B------:R-:W-:Y:S01]  /*0870*/  ULDC UR5, c[0x0][0x10] ;  /* 0x0000040000057ab9 */ /* 0x000fe20000000800 */
[----:B------:R-:W-:Y:S01]  /*0880*/  ULDC UR6, c[0x0][0x14] ;  /* 0x0000050000067ab9 */ /* 0x000fe20000000800 */
[----:B------:R-:W-:-:S04]  /*0890*/  UIMAD.WIDE.U32 UR4, UR4, UR5, URZ ;  /* 0x00000005040472a5 */ /* 0x000fc8000f8e003f */
[----:B------:R-:W-:Y:S02]  /*08a0*/  UIMAD.WIDE.U32 UR38, UR4, UR6, URZ ;  /* 0x00000006042672a5 */ /* 0x000fe4000f8e003f */
[----:B------:R-:W-:-:S04]  /*08b0*/  UIMAD UR41, UR5, UR6, URZ ;  /* 0x00000006052972a4 */ /* 0x000fc8000f8e023f */
[----:B------:R-:W-:Y:S01]  /*08c0*/  UIADD3 UR41, UR39, UR41, URZ ;  /* 0x0000002927297290 */ /* 0x000fe2000fffe03f */
[----:B-1----:R-:W-:-:S04]  /*08d0*/  @P1 IMAD.WIDE.U32 R16, R17, UR8, R4 ;  /* 0x0000000811101c25 */ /* 0x002fc8000f8e0004 */
[----:B------:R-:W-:Y:S02]  /*08e0*/  @P1 IMAD.IADD R17, R17, 0x1, R15 ;  /* 0x0000000111111824 */ /* 0x000fe400078e020f */
[----:B--2---:R-:W-:-:S04]  /*08f0*/  @!P1 IMAD.WIDE.U32 R10, R4, R13, R10 ;  /* 0x0000000d040a9225 */ /* 0x004fc800078e000a */
[----:B------:R-:W-:Y:S02]  /*0900*/  @!P1 IMAD.MOV.U32 R16, RZ, RZ, R10 ;  /* 0x000000ffff109224 */ /* 0x000fe400078e000a */
[----:B------:R-:W-:Y:S01]  /*0910*/  @!P1 IMAD.MOV.U32 R17, RZ, RZ, R11 ;  /* 0x000000ffff119224 */ /* 0x000fe200078e000b */
[----:B------:R-:W-:Y:S06]  /*0920*/  @!P3 BRA `(.L_x_5) ;  /* 0x00000000000cb947 */ /* 0x000fec0003800000 */
[----:B------:R-:W-:Y:S01]  /*0930*/  UCGABAR_WAIT ;  /* 0x0000000000007dc7 */ /* 0x000fe20008000000 */
[----:B------:R-:W-:Y:S01]  /*0940*/  CCTL.IVALL ;  /* 0x00000000ff00798f */ /* 0x000fe20002000000 */
[----:B------:R-:W-:Y:S05]  /*0950*/  BRA `(.L_x_6) ;  /* 0x0000000000047947 */ /* 0x000fea0003800000 */
.L_x_5:
[----:B------:R-:W-:Y:S06]  /*0960*/  BAR.SYNC.DEFER_BLOCKING 0x0 ;  /* 0x0000000000007b1d */ /* 0x000fec0000010000 */
.L_x_6:
[----:B------:R-:W-:Y:S05]  /*0970*/  @!P2 BRA `(.L_x_7) ;  /* 0x000000700078a947 */ /* 0x000fea0003800000 */
[----:B------:R-:W-:-:S13]  /*0980*/  ISETP.GT.U32.AND P0, PT, R8, 0x1, PT ;  /* 0x000000010800780c */ /* 0x000fda0003f04070 */
[----:B------:R-:W-:Y:S05]  /*0990*/  @P0 EXIT ;  /* 0x000000000000094d */ /* 0x000fea0003800000 */
[----:B------:R-:W-:Y:S01]  /*09a0*/  ULDC.64 UR4, c[0x0][0x650] ;  /* 0x0001940000047ab9 */ /* 0x000fe20000000a00 */
[----:B------:R-:W-:Y:S01]  /*09b0*/  PRMT R3, RZ, 0x7610, R3 ;  /* 0x00007610ff037816 */ /* 0x000fe20000000003 */
[----:B------:R-:W-:Y:S01]  /*09c0*/  IMAD.MOV.U32 R109, RZ, RZ, -0x1 ;  /* 0xffffffffff6d7424 */ /* 0x000fe200078e00ff */
[----:B------:R-:W-:Y:S01]  /*09d0*/  ISETP.GE.U32.AND P0, PT, R16, UR4, PT ;  /* 0x0000000410007c0c */ /* 0x000fe2000bf06070 */
[----:B------:R-:W-:Y:S02]  /*09e0*/  IMAD.MOV.U32 R102, RZ, RZ, -0x1 ;  /* 0xffffffffff667424 */ /* 0x000fe400078e00ff */
[----:B------:R-:W-:Y:S01]  /*09f0*/  IMAD.MOV.U32 R23, RZ, RZ, -0x1 ;  /* 0xffffffffff177424 */ /* 0x000fe200078e00ff */
[----:B------:R-:W-:-:S13]  /*0a00*/  ISETP.GE.U32.AND.EX P0, PT, R17, UR5, PT, P0 ;  /* 0x0000000511007c0c */ /* 0x000fda000bf06100 */
[----:B------:R-:W-:Y:S05]  /*0a10*/  @P0 BRA `(.L_x_8) ;  /* 0x00000004002c0947 */ /* 0x000fea0003800000 */
[----:B------:R-:W0:Y:S01]  /*0a20*/  LDC.64 R22, c[0x0][0x628] ;  /* 0x00018a00ff167b82 */ /* 0x000e220000000a00 */
[----:B------:R-:W-:Y:S02]  /*0a30*/  IMAD.MOV.U32 R10, RZ, RZ, R16 ;  /* 0x000000ffff0a7224 */ /* 0x000fe400078e0010 */
[----:B------:R-:W-:-:S05]  /*0a40*/  IMAD.MOV.U32 R11, RZ, RZ, R17 ;  /* 0x000000ffff0b7224 */ /* 0x000fca00078e0011 */
[----:B------:R-:W1:Y:S08]  /*0a50*/  LDC R8, c[0x0][0x630] ;  /* 0x00018c00ff087b82 */ /* 0x000e700000000800 */
[----:B------:R-:W2:Y:S01]  /*0a60*/  LDC.64 R24, c[0x0][0x620] ;  /* 0x00018800ff187b82 */ /* 0x000ea20000000a00 */
[----:B0-----:R-:W-:-:S04]  /*0a70*/  ISETP.NE.U32.AND P0, PT, R22, RZ, PT ;  /* 0x000000ff1600720c */ /* 0x001fc80003f05070 */
[----:B------:R-:W-:-:S13]  /*0a80*/  ISETP.NE.AND.EX P0, PT, R23, RZ, PT, P0 ;  /* 0x000000ff1700720c */ /* 0x000fda0003f05300 */
[----:B-12---:R-:W-:Y:S05]  /*0a90*/  @!P0 BRA `(.L_x_9) ;  /* 0x0000000000288947 */ /* 0x006fea0003800000 */
[----:B------:R-:W0:Y:S02]  /*0aa0*/  LDC R3, c[0x0][0x634] ;  /* 0x00018d00ff037b82 */ /* 0x000e240000000800 */
[----:B0-----:R-:W-:-:S05]  /*0ab0*/  IADD3 R3, P0, R16, R3, RZ ;  /* 0x0000000310037210 */ /* 0x001fca0007f1e0ff */
[----:B------:R-:W-:-:S04]  /*0ac0*/  IMAD.X R21, RZ, RZ, R17, P0 ;  /* 0x000000ffff157224 */ /* 0x000fc800000e0611 */
[----:B------:R-:W-:-:S04]  /*0ad0*/  IMAD.WIDE.U32 R10, R21, R22, RZ ;  /* 0x00000016150a7225 */ /* 0x000fc800078e00ff */
[----:B------:R-:W-:-:S04]  /*0ae0*/  IMAD.WIDE.U32 R12, P0, R3, R23, R10 ;  /* 0x00000017030c7225 */ /* 0x000fc8000780000a */
[----:B------:R-:W-:-:S04]  /*0af0*/  IMAD.WIDE.U32 R10, R3, R22, RZ ;  /* 0x00000016030a7225 */ /* 0x000fc800078e00ff */
[----:B------:R-:W-:Y:S01]  /*0b00*/  IMAD.X R15, RZ, RZ, RZ, P0 ;  /* 0x000000ffff0f7224 */ /* 0x000fe200000e06ff */
[----:B------:R-:W-:Y:S01]  /*0b10*/  IADD3 RZ, P0, R11, R12, RZ ;  /* 0x0000000c0bff7210 */ /* 0x000fe20007f1e0ff */
[----:B------:R-:W-:-:S04]  /*0b20*/  IMAD.MOV.U32 R14, RZ, RZ, R13 ;  /* 0x000000ffff0e7224 */ /* 0x000fc800078e000d */
[----:B------:R-:W-:-:S08]  /*0b30*/  IMAD.WIDE.U32.X R10, R21, R23, R14, P0 ;  /* 0x00000017150a7225 */ /* 0x000fd000000e040e */
.L_x_9:
[----:B------:R-:W0:Y:S01]  /*0b40*/  LDC.64 R28, c[0x0][0x640] ;  /* 0x00019000ff1c7b82 */ /* 0x000e220000000a00 */
[-CC-:B------:R-:W-:Y:S01]  /*0b50*/  SHF.R.U64 R27, R10, R8.reuse, R11.reuse ;  /* 0x000000080a1b7219 */ /* 0x180fe2000000120b */
[----:B------:R-:W-:Y:S01]  /*0b60*/  IMAD.MOV.U32 R23, RZ, RZ, 0x1 ;  /* 0x00000001ff177424 */ /* 0x000fe200078e00ff */
[----:B------:R-:W-:Y:S02]  /*0b70*/  SHF.R.U32.HI R3, RZ, R8, R11 ;  /* 0x00000008ff037219 */ /* 0x000fe4000001160b */
[----:B------:R-:W-:-:S03]  /*0b80*/  IADD3 R5, P0, RZ, -R27, RZ ;  /* 0x8000001bff057210 */ /* 0x000fc60007f1e0ff */
[----:B------:R-:W1:Y:S02]  /*0b90*/  LDC R12, c[0x0][0x618] ;  /* 0x00018600ff0c7b82 */ /* 0x000e640000000800 */
[----:B------:R-:W-:Y:S02]  /*0ba0*/  IMAD.X R3, RZ, RZ, ~R3, P0 ;  /* 0x000000ffff037224 */ /* 0x000fe400000e0e03 */
[----:B------:R-:W-:-:S04]  /*0bb0*/  IMAD.WIDE.U32 R10, R5, R24, R16 ;  /* 0x00000018050a7225 */ /* 0x000fc800078e0010 */
[----:B------:R-:W2:Y:S01]  /*0bc0*/  LDC R22, c[0x0][0x608] ;  /* 0x00018200ff167b82 */ /* 0x000ea20000000800 */
[----:B------:R-:W-:Y:S02]  /*0bd0*/  IMAD R8, R3, R24, RZ ;  /* 0x0000001803087224 */ /* 0x000fe400078e02ff */
[----:B------:R-:W-:Y:S02]  /*0be0*/  IMAD.MOV.U32 R3, RZ, RZ, -0x1 ;  /* 0xffffffffff037424 */ /* 0x000fe400078e00ff */
[----:B------:R-:W-:-:S03]  /*0bf0*/  IMAD R5, R5, R25, R8 ;  /* 0x0000001905057224 */ /* 0x000fc600078e0208 */
[----:B------:R-:W3:Y:S01]  /*0c00*/  LDC R26, c[0x0][0x658] ;  /* 0x00019600ff1a7b82 */ /* 0x000ee20000000800 */
[----:B------:R-:W-:Y:S01]  /*0c10*/  IMAD.IADD R5, R11, 0x1, R5 ;  /* 0x000000010b057824 */ /* 0x000fe200078e0205 */
[----:B0-----:R-:W-:-:S04]  /*0c20*/  ISETP.NE.U32.AND P0, PT, R28, RZ, PT ;  /* 0x000000ff1c00720c */ /* 0x001fc80003f05070 */
[----:B------:R-:W-:Y:S02]  /*0c30*/  ISETP.NE.AND.EX P0, PT, R29, RZ, PT, P0 ;  /* 0x000000ff1d00720c */ /* 0x000fe40003f05300 */
[----:B------:R-:W0:Y:S01]  /*0c40*/  LDC R24, c[0x0][0x600] ;  /* 0x00018000ff187b82 */ /* 0x000e220000000800 */
[-CC-:B-1----:R-:W-:Y:S02]  /*0c50*/  SHF.R.U64 R14, R10, R12.reuse, R5.reuse ;  /* 0x0000000c0a0e7219 */ /* 0x182fe40000001205 */
[----:B------:R-:W-:-:S05]  /*0c60*/  SHF.R.U32.HI R5, RZ, R12, R5 ;  /* 0x0000000cff057219 */ /* 0x000fca0000011605 */
[----:B------:R-:W1:Y:S01]  /*0c70*/  LDC R15, c[0x0][0x648] ;  /* 0x00019200ff0f7b82 */ /* 0x000e620000000800 */
[-CC-:B--2---:R-:W-:Y:S02]  /*0c80*/  SHF.R.U64 R31, R14, R22.reuse, R5.reuse ;  /* 0x000000160e1f7219 */ /* 0x184fe40000001205 */
[----:B------:R-:W-:Y:S01]  /*0c90*/  SHF.R.U32.HI R5, RZ, R22, R5 ;  /* 0x00000016ff057219 */ /* 0x000fe20000011605 */
[----:B------:R-:W-:-:S04]  /*0ca0*/  IMAD R22, R9, R20, R4 ;  /* 0x0000001409167224 */ /* 0x000fc800078e0204 */
[----:B------:R-:W2:Y:S01]  /*0cb0*/  LDC R21, c[0x0][0x638] ;  /* 0x00018e00ff157b82 */ /* 0x000ea20000000800 */
[-CC-:B---3--:R-:W-:Y:S02]  /*0cc0*/  SHF.R.U64 R20, R31, R26.reuse, R5.reuse ;  /* 0x0000001a1f147219 */ /* 0x188fe40000001205 */
[-C--:B------:R-:W-:Y:S02]  /*0cd0*/  SHF.L.U32 R3, R3, R26.reuse, RZ ;  /* 0x0000001a03037219 */ /* 0x080fe400000006ff */
[----:B------:R-:W-:Y:S01]  /*0ce0*/  SHF.R.U32.HI R5, RZ, R26, R5 ;  /* 0x0000001aff057219 */ /* 0x000fe20000011605 */
[----:B------:R-:W-:Y:S01]  /*0cf0*/  IMAD.MOV.U32 R4, RZ, RZ, R20 ;  /* 0x000000ffff047224 */ /* 0x000fe200078e0014 */
[----:B------:R-:W-:Y:S01]  /*0d00*/  LOP3.LUT R12, RZ, R3, RZ, 0x33, !PT ;  /* 0x00000003ff0c7212 */ /* 0x000fe200078e33ff */
[----:B------:R-:W3:Y:S01]  /*0d10*/  LDC R25, c[0x0][0x610] ;  /* 0x00018400ff197b82 */ /* 0x000ee20000000800 */
[----:B------:R-:W-:Y:S05]  /*0d20*/  @!P0 BRA `(.L_x_10) ;  /* 0x0000000000288947 */ /* 0x000fea0003800000 */
[----:B------:R-:W4:Y:S02]  /*0d30*/  LDC R3, c[0x0][0x64c] ;  /* 0x00019300ff037b82 */ /* 0x000f240000000800 */
[----:B----4-:R-:W-:-:S05]  /*0d40*/  IADD3 R3, P0, R20, R3, RZ ;  /* 0x0000000314037210 */ /* 0x010fca0007f1e0ff */
        /* <DEDUP_REMOVED lines=8> */
.L_x_10:
[----:B-1----:R-:W-:Y:S01]  /*0dd0*/  SHF.R.U64 R4, R4, R15, R5 ;  /* 0x0000000f04047219 */ /* 0x002fe20000001205 */
[----:B0-----:R-:W-:Y:S01]  /*0de0*/  VIADD R5, R24, 0xffffffff ;  /* 0xffffffff18057836 */ /* 0x001fe20000000000 */
[----:B------:R-:W-:Y:S01]  /*0df0*/  SHF.L.U32 R3, R23, R26, RZ ;  /* 0x0000001a17037219 */ /* 0x000fe200000006ff */
[----:B------:R-:W-:Y:S01]  /*0e00*/  IMAD.MOV.U32 R23, RZ, RZ, R27 ;  /* 0x000000ffff177224 */ /* 0x000fe200078e001b */
[----:B------:R-:W-:Y:S01]  /*0e10*/  LOP3.LUT R12, R31, R12, RZ, 0xc0, !PT ;  /* 0x0000000c1f0c7212 */ /* 0x000fe200078ec0ff */
[----:B------:R-:W-:Y:S01]  /*0e20*/  IMAD.MOV R8, RZ, RZ, -R4 ;  /* 0x000000ffff087224 */ /* 0x000fe200078e0a04 */
[----:B------:R-:W-:-:S03]  /*0e30*/  SEL R7, R7, R22, !P1 ;  /* 0x0000001607077207 */ /* 0x000fc60004800000 */
[----:B------:R-:W-:Y:S01]  /*0e40*/  IMAD R12, R3, R4, R12 ;  /* 0x00000004030c7224 */ /* 0x000fe200078e020c */
[----:B------:R-:W-:Y:S01]  /*0e50*/  LOP3.LUT R4, R14, R5, RZ, 0xc0, !PT ;  /* 0x000000050e047212 */ /* 0x000fe200078ec0ff */
[----:B--2---:R-:W-:Y:S02]  /*0e60*/  IMAD R3, R8, R21, R20 ;  /* 0x0000001508037224 */ /* 0x004fe400078e0214 */
[----:B---3--:R-:W-:Y:S02]  /*0e70*/  IMAD R7, R12, R25, R7 ;  /* 0x000000190c077224 */ /* 0x008fe400078e0207 */
[----:B------:R-:W-:Y:S02]  /*0e80*/  IMAD.MOV.U32 R5, RZ, RZ, 0x1 ;  /* 0x00000001ff057424 */ /* 0x000fe400078e00ff */
[----:B------:R-:W-:-:S03]  /*0e90*/  IMAD R4, R3, R24, R4 ;  /* 0x0000001803047224 */ /* 0x000fc600078e0204 */
[----:B------:R-:W-:Y:S02]  /*0ea0*/  PRMT R3, R5, 0x7610, R3 ;  /* 0x0000761005037816 */ /* 0x000fe40000000003 */
[----:B------:R-:W-:Y:S02]  /*0eb0*/  SEL R102, R4, R7, !P1 ;  /* 0x0000000704667207 */ /* 0x000fe40004800000 */
[----:B------:R-:W-:-:S07]  /*0ec0*/  SEL R109, R7, R4, !P1 ;  /* 0x00000004076d7207 */ /* 0x000fce0004800000 */
.L_x_8:
[----:B------:R-:W-:-:S08]  /*0ed0*/  NOP ;  /* 0x0000000000007918 */ /* 0x000fd00000000000 */
[----:B------:R-:W0:Y:S02]  /*0ee0*/  USETMAXREG.TRY_ALLOC.CTAPOOL UP0, 0xe8 ;  /* 0x000000e8000079c8 */ /* 0x000e240008000600 */
[----:B0-----:R-:W-:-:S13]  /*0ef0*/  PLOP3.LUT P0, PT, PT, PT, UP0, 0x80, 0x0 ;  /* 0x000000000000781c */ /* 0x001fda0003f0f008 */
[----:B------:R-:W-:Y:S05]  /*0f00*/  @!P0 BRA `(.L_x_8) ;  /* 0xfffffffc00f08947 */ /* 0x000fea000383ffff */
[----:B------:R-:W-:Y:S01]  /*0f10*/  ULDC.64 UR4, c[0x0][0x598] ;  /* 0x0001660000047ab9 */ /* 0x000fe20000000a00 */
[----:B------:R-:W-:Y:S01]  /*0f20*/  ULDC.64 UR36, c[0x0][0x208] ;  /* 0x0000820000247ab9 */ /* 0x000fe20000000a00 */
[----:B------:R-:W-:-:S04]  /*0f30*/  ISETP.NE.U32.AND P0, PT, RZ, UR4, PT ;  /* 0x00000004ff007c0c */ /* 0x000fc8000bf05070 */
[----:B------:R-:W-:-:S13]  /*0f40*/  ISETP.NE.AND.EX P0, PT, RZ, UR5, PT, P0 ;  /* 0x00000005ff007c0c */ /* 0x000fda000bf05300 */
[----:B------:R-:W-:Y:S05]  /*0f50*/  @!P0 BRA `(.L_x_11) ;  /* 0x00000000001c8947 */ /* 0x000fea0003800000 */
[----:B------:R-:W0:Y:S02]  /*0f60*/  LDC.64 R4, c[0x0][0x598] ;  /* 0x00016600ff047b82 */ /* 0x000e240000000a00 */
[----:B0-----:R-:W2:Y:S02]  /*0f70*/  LDG.E.64 R4, desc[UR36][R4.64] ;  /* 0x0000002404047981 */ /* 0x001ea4000c1e1b00 */
[----:B--2---:R-:W-:-:S04]  /*0f80*/  ISETP.NE.U32.AND P0, PT, R4, RZ, PT ;  /* 0x000000ff0400720c */ /* 0x004fc80003f05070 */
[----:B------:R-:W-:-:S13]  /*0f90*/  ISETP.NE.AND.EX P0, PT, R5, RZ, PT, P0 ;  /* 0x000000ff0500720c */ /* 0x000fda0003f05300 */
[----:B------:R-:W-:Y:S05]  /*0fa0*/  @!P0 BRA `(.L_x_11) ;  /* 0x0000000000088947 */ /* 0x000fea0003800000 */
[----:B------:R0:W5:Y:S01]  /*0fb0*/  LD.E R22, desc[UR36][R4.64] ;  /* 0x0000002404167980 */ /* 0x000162000c101900 */
[----:B------:R-:W-:Y:S05]  /*0fc0*/  BRA `(.L_x_12) ;  /* 0x0000000000247947 */ /* 0x000fea0003800000 */
.L_x_11:
[----:B------:R-:W-:Y:S02]  /*0fd0*/  ULDC.64 UR4, c[0x0][0x588] ;  /* 0x0001620000047ab9 */ /* 0x000fe40000000a00 */
[----:B------:R-:W-:-:S04]  /*0fe0*/  ISETP.NE.U32.AND P0, PT, RZ, UR4, PT ;  /* 0x00000004ff007c0c */ /* 0x000fc8000bf05070 */
[----:B------:R-:W-:-:S13]  /*0ff0*/  ISETP.NE.AND.EX P0, PT, RZ, UR5, PT, P0 ;  /* 0x00000005ff007c0c */ /* 0x000fda000bf05300 */
[----:B------:R-:W-:Y:S05]  /*1000*/  @!P0 BRA `(.L_x_13) ;  /* 0x00000000000c8947 */ /* 0x000fea0003800000 */
[----:B------:R-:W0:Y:S02]  /*1010*/  LDC.64 R4, c[0x0][0x588] ;  /* 0x00016200ff047b82 */ /* 0x000e240000000a00 */
[----:B0-----:R1:W5:Y:S01]  /*1020*/  LDG.E R22, desc[UR36][R4.64] ;  /* 0x0000002404167981 */ /* 0x001362000c1e1900 */
[----:B------:R-:W-:Y:S05]  /*1030*/  BRA `(.L_x_12) ;  /* 0x0000000000087947 */ /* 0x000fea0003800000 */
.L_x_13:
[----:B------:R-:W-:Y:S02]  /*1040*/  ULDC UR4, c[0x0][0x580] ;  /* 0x0001600000047ab9 */ /* 0x000fe40000000800 */
[----:B------:R-:W-:-:S07]  /*1050*/  IMAD.U32 R22, RZ, RZ, UR4 ;  /* 0x00000004ff167e24 */ /* 0x000fce000f8e00ff */
.L_x_12:
[----:B------:R-:W-:Y:S02]  /*1060*/  ULDC.64 UR4, c[0x0][0x5a0] ;  /* 0x0001680000047ab9 */ /* 0x000fe40000000a00 */
[----:B------:R-:W-:-:S04]  /*1070*/  ISETP.NE.U32.AND P0, PT, RZ, UR4, PT ;  /* 0x00000004ff007c0c */ /* 0x000fc8000bf05070 */
[----:B------:R-:W-:-:S13]  /*1080*/  ISETP.NE.AND.EX P0, PT, RZ, UR5, PT, P0 ;  /* 0x00000005ff007c0c */ /* 0x000fda000bf05300 */
[----:B------:R-:W-:Y:S05]  /*1090*/  @!P0 BRA `(.L_x_14) ;  /* 0x00000000001c8947 */ /* 0x000fea0003800000 */
[----:B01----:R-:W0:Y:S02]  /*10a0*/  LDC.64 R4, c[0x0][0x5a0] ;  /* 0x00016800ff047b82 */ /* 0x003e240000000a00 */
[----:B0-----:R-:W2:Y:S02]  /*10b0*/  LDG.E.64 R4, desc[UR36][R4.64] ;  /* 0x0000002404047981 */ /* 0x001ea4000c1e1b00 */
[----:B--2---:R-:W-:-:S04]  /*10c0*/  ISETP.NE.U32.AND P0, PT, R4, RZ, PT ;  /* 0x000000ff0400720c */ /* 0x004fc80003f05070 */
[----:B------:R-:W-:-:S13]  /*10d0*/  ISETP.NE.AND.EX P0, PT, R5, RZ, PT, P0 ;  /* 0x000000ff0500720c */ /* 0x000fda0003f05300 */
[----:B------:R-:W-:Y:S05]  /*10e0*/  @!P0 BRA `(.L_x_14) ;  /* 0x0000000000088947 */ /* 0x000fea0003800000 */
[----:B------:R0:W5:Y:S01]  /*10f0*/  LD.E R90, desc[UR36][R4.64] ;  /* 0x00000024045a7980 */ /* 0x000162000c101900 */
[----:B------:R-:W-:Y:S05]  /*1100*/  BRA `(.L_x_15) ;  /* 0x0000000000247947 */ /* 0x000fea0003800000 */
.L_x_14:
[----:B------:R-:W-:Y:S02]  /*1110*/  ULDC.64 UR4, c[0x0][0x590] ;  /* 0x0001640000047ab9 */ /* 0x000fe40000000a00 */
[----:B------:R-:W-:-:S04]  /*1120*/  ISETP.NE.U32.AND P0, PT, RZ, UR4, PT ;  /* 0x00000004ff007c0c */ /* 0x000fc8000bf05070 */
[----:B------:R-:W-:-:S13]  /*1130*/  ISETP.NE.AND.EX P0, PT, RZ, UR5, PT, P0 ;  /* 0x00000005ff007c0c */ /* 0x000fda000bf05300 */
[----:B------:R-:W-:Y:S05]  /*1140*/  @!P0 BRA `(.L_x_16) ;  /* 0x00000000000c8947 */ /* 0x000fea0003800000 */
[----:B------:R-:W2:Y:S02]  /*1150*/  LDC.64 R90, c[0x0][0x590] ;  /* 0x00016400ff5a7b82 */ /* 0x000ea40000000a00 */
[----:B--2---:R2:W5:Y:S01]  /*1160*/  LDG.E R90, desc[UR36][R90.64] ;  /* 0x000000245a5a7981 */ /* 0x004562000c1e1900 */
[----:B------:R-:W-:Y:S05]  /*1170*/  BRA `(.L_x_15) ;  /* 0x0000000000087947 */ /* 0x000fea0003800000 */
.L_x_16:
[----:B------:R-:W-:Y:S02]  /*1180*/  ULDC UR4, c[0x0][0x584] ;  /* 0x0001610000047ab9 */ /* 0x000fe40000000800 */
[----:B------:R-:W-:-:S07]  /*1190*/  IMAD.U32 R90, RZ, RZ, UR4 ;  /* 0x00000004ff5a7e24 */ /* 0x000fce000f8e00ff */
.L_x_15:
[----:B------:R-:W-:-:S13]  /*11a0*/  LOP3.LUT P0, RZ, R3, 0xff, RZ, 0xc0, !PT ;  /* 0x000000ff03ff7812 */ /* 0x000fda000780c0ff */
[----:B------:R-:W-:Y:S05]  /*11b0*/  @!P0 EXIT ;  /* 0x000000000000894d */ /* 0x000fea0003800000 */
[----:B------:R-:W3:Y:S01]  /*11c0*/  LDC R92, c[0x0][0x658] ;  /* 0x00019600ff5c7b82 */ /* 0x000ee20000000800 */
[----:B------:R-:W-:Y:S01]  /*11d0*/  ULDC.64 UR6, c[0x0][0x288] ;  /* 0x0000a20000067ab9 */ /* 0x000fe20000000a00 */
[----:B------:R-:W-:Y:S01]  /*11e0*/  LOP3.LUT R6, R6, 0x1, RZ, 0xc0, !PT ;  /* 0x0000000106067812 */ /* 0x000fe200078ec0ff */
[----:B------:R-:W-:Y:S01]  /*11f0*/  UIADD3 UR4, UR7, 0x7f, URZ ;  /* 0x0000007f07047890 */ /* 0x000fe2000fffe03f */
[----:B------:R-:W-:Y:S01]  /*1200*/  SHF.R.U32.HI R3, RZ, 0x2, R97 ;  /* 0x00000002ff037819 */ /* 0x000fe20000011661 */
[----:B------:R-:W-:Y:S01]  /*1210*/  IMAD.MOV.U32 R7, RZ, RZ, -0x1 ;  /* 0xffffffffff077424 */ /* 0x000fe200078e00ff */
[----:B------:R-:W-:Y:S01]  /*1220*/  SHF.R.U32.HI R0, RZ, 0x1, R0 ;  /* 0x00000001ff007819 */ /* 0x000fe20000011600 */
[----:B------:R-:W-:Y:S01]  /*1230*/  USHF.R.S32.HI UR5, URZ, 0x1f, UR4 ;  /* 0x0000001f3f057899 */ /* 0x000fe20008011404 */
[----:B01----:R-:W0:Y:S01]  /*1240*/  LDC.64 R4, c[0x0][0x5c8] ;  /* 0x00017200ff047b82 */ /* 0x003e220000000a00 */
[----:B------:R-:W-:Y:S01]  /*1250*/  IMAD.SHL.U32 R88, R6, 0x40, RZ ;  /* 0x0000004006587824 */ /* 0x000fe200078e00ff */
[----:B------:R-:W-:Y:S01]  /*1260*/  LOP3.LUT R3, R3, 0x7, RZ, 0xc0, !PT ;  /* 0x0000000703037812 */ /* 0x000fe200078ec0ff */
[----:B------:R-:W-:Y:S01]  /*1270*/  ULEA.HI UR5, UR5, UR4, URZ, 0x7 ;  /* 0x0000000405057291 */ /* 0x000fe2000f8f383f */
[----:B------:R-:W-:Y:S01]  /*1280*/  LOP3.LUT R0, R0, 0x30, RZ, 0xc0, !PT ;  /* 0x0000003000007812 */ /* 0x000fe200078ec0ff */
[----:B------:R-:W-:Y:S01]  /*1290*/  IMAD.MOV.U32 R9, RZ, RZ, 0x1 ;  /* 0x00000001ff097424 */ /* 0x000fe200078e00ff */
[--C-:B------:R-:W-:Y:S01]  /*12a0*/  LOP3.LUT R88, R88, 0x40, R3.reuse, 0xe2, !PT ;  /* 0x0000004058587812 */ /* 0x100fe200078ee203 */
[----:B------:R-:W-:Y:S01]  /*12b0*/  USHF.R.S32.HI UR43, URZ, 0x7, UR5 ;  /* 0x000000073f2b7899 */ /* 0x000fe20008011405 */
[----:B------:R-:W1:Y:S01]  /*12c0*/  LDC R99, c[0x0][0x600] ;  /* 0x00018000ff637b82 */ /* 0x000e620000000800 */
[----:B------:R-:W-:Y:S01]  /*12d0*/  IADD3 R3, RZ, -R0, -R3 ;  /* 0x80000000ff037210 */ /* 0x000fe20007ffe803 */
[----:B------:R-:W-:Y:S01]  /*12e0*/  IMAD.U32 R8, RZ, RZ, UR6 ;  /* 0x00000006ff087e24 */ /* 0x000fe2000f8e00ff */
[C---:B--2---:R-:W-:Y:S01]  /*12f0*/  LOP3.LUT R91, R97.reuse, 0x3, RZ, 0xc0, !PT ;  /* 0x00000003615b7812 */ /* 0x044fe200078ec0ff */
[----:B------:R-:W-:Y:S01]  /*1300*/  UISETP.LT.AND UP0, UPT, UR43, 0x1, UPT ;  /* 0x000000012b00788c */ /* 0x000fe2000bf01270 */
[----:B------:R-:W-:Y:S01]  /*1310*/  LOP3.LUT R98, R97, 0x80, RZ, 0xc0, !PT ;  /* 0x0000008061627812 */ /* 0x000fe200078ec0ff */
[----:B------:R-:W-:Y:S01]  /*1320*/  IMAD R3, R6, -0x40, R3 ;  /* 0xffffffc006037824 */ /* 0x000fe200078e0203 */
[----:B------:R-:W-:Y:S01]  /*1330*/  ULDC UR4, c[0x0][0x284] ;  /* 0x0000a10000047ab9 */ /* 0x000fe20000000800 */
[----:B---3--:R-:W-:Y:S01]  /*1340*/  SHF.L.U32 R7, R7, R92, RZ ;  /* 0x0000005c07077219 */ /* 0x008fe200000006ff */
[----:B------:R-:W-:Y:S01]  /*1350*/  USEL UR44, UR43, 0x1, UP0 ;  /* 0x000000012b2c7887 */ /* 0x000fe20008000000 */
[----:B------:R-:W-:Y:S01]  /*1360*/  IMAD R91, R91, -0x2, R8 ;  /* 0xfffffffe5b5b7824 */ /* 0x000fe200078e0208 */
[----:B------:R-:W-:Y:S01]  /*1370*/  LOP3.LUT R88, R88, R0, RZ, 0xfc, !PT ;  /* 0x0000000058587212 */ /* 0x000fe200078efcff */
[----:B------:R-:W-:Y:S01]  /*1380*/  IMAD.SHL.U32 R97, R97, 0x2, RZ ;  /* 0x0000000261617824 */ /* 0x000fe200078e00ff */
[----:B------:R-:W-:Y:S01]  /*1390*/  SHF.L.U32 R92, R9, R92, RZ ;  /* 0x0000005c095c7219 */ /* 0x000fe200000006ff */
[----:B------:R-:W-:Y:S01]  /*13a0*/  VIADD R101, R3, UR4 ;  /* 0x0000000403657c36 */ /* 0x000fe20008000000 */
[----:B------:R-:W-:Y:S01]  /*13b0*/  LOP3.LUT R118, R18, 0x1, RZ, 0xfc, !PT ;  /* 0x0000000112767812 */ /* 0x000fe200078efcff */
[C---:B0-----:R-:W-:Y:S01]  /*13c0*/  IMAD.SHL.U32 R96, R4.reuse, 0x80, RZ ;  /* 0x0000008004607824 */ /* 0x041fe200078e00ff */
[C-C-:B------:R-:W-:Y:S01]  /*13d0*/  SHF.L.U64.HI R93, R4.reuse, 0x7, R5.reuse ;  /* 0x00000007045d7819 */ /* 0x140fe20000010205 */
[C---:B------:R-:W-:Y:S01]  /*13e0*/  IMAD.SHL.U32 R95, R4.reuse, 0x8, RZ ;  /* 0x00000008045f7824 */ /* 0x040fe200078e00ff */
[----:B------:R-:W-:Y:S01]  /*13f0*/  SHF.L.U64.HI R94, R4, 0x3, R5 ;  /* 0x00000003045e7819 */ /* 0x000fe20000010205 */
[----:B------:R-:W-:Y:S01]  /*1400*/  IMAD.MOV.U32 R89, RZ, RZ, RZ ;  /* 0x000000ffff597224 */ /* 0x000fe200078e00ff */
[----:B------:R-:W-:Y:S01]  /*1410*/  SHF.R.U32.HI R98, RZ, 0x7, R98 ;  /* 0x00000007ff627819 */ /* 0x000fe20000011662 */
[----:B------:R-:W-:Y:S01]  /*1420*/  UIADD3 UR44, UR43, -UR44, URZ ;  /* 0x8000002c2b2c7290 */ /* 0x000fe2000fffe03f */
[----:B------:R-:W-:Y:S01]  /*1430*/  LOP3.LUT R100, RZ, R7, RZ, 0x33, !PT ;  /* 0x00000007ff647212 */ /* 0x000fe200078e33ff */
[----:B-1----:R-:W-:Y:S01]  /*1440*/  VIADD R99, R99, 0xffffffff ;  /* 0xffffffff63637836 */ /* 0x002fe20000000000 */
[----:B------:R-:W-:Y:S01]  /*1450*/  UMOV UR40, URZ ;  /* 0x0000003f00287c82 */ /* 0x000fe20008000000 */
[----:B------:R-:W-:-:S08]  /*1460*/  UMOV UR42, URZ ;  /* 0x0000003f002a7c82 */ /* 0x000fd00008000000 */
.L_x_160:
[----:B0-----:R-:W0:Y:S01]  /*1470*/  SHFL.IDX PT, R0, R98, RZ, 0x1f ;  /* 0x00001fff62007589 */ /* 0x001e2200000e0000 */
[----:B-1----:R-:W1:Y:S01]  /*1480*/  S2UR UR7, SR_CgaCtaId ;  /* 0x00000000000779c3 */ /* 0x002e620000008800 */
[----:B------:R-:W-:Y:S01]  /*1490*/  UMOV UR6, 0x400 ;  /* 0x0000040000067882 */ /* 0x000fe20000000000 */
[----:B0-----:R-:W-:Y:S01]  /*14a0*/  R2UR UR4, R0 ;  /* 0x00000000000472ca */ /* 0x001fe200000e0000 */
[----:B-1----:R-:W-:-:S12]  /*14b0*/  ULEA UR6, UR7, UR6, 0x18 ;  /* 0x0000000607067291 */ /* 0x002fd8000f8ec03f */
[----:B------:R-:W-:-:S04]  /*14c0*/  ULEA.HI UR5, UR4, UR4, URZ, 0x1 ;  /* 0x0000000404057291 */ /* 0x000fc8000f8f083f */
[----:B------:R-:W-:-:S04]  /*14d0*/  ULOP3.LUT UR5, UR5, 0x7fffe, URZ, 0xc0, !UPT ;  /* 0x0007fffe05057892 */ /* 0x000fc8000f8ec03f */
[----:B------:R-:W-:-:S03]  /*14e0*/  UIADD3 UR5, UR4, -UR5, URZ ;  /* 0x8000000504057290 */ /* 0x000fc6000fffe03f */
[----:B------:R-:W-:Y:S01]  /*14f0*/  ULDC UR4, c[0x0][0x28c] ;  /* 0x0000a30000047ab9 */ /* 0x000fe20000000800 */
[----:B------:R-:W-:Y:S01]  /*1500*/  ULEA UR5, UR5, UR6, 0xd ;  /* 0x0000000605057291 */ /* 0x000fe2000f8e683f */
[----:B------:R-:W-:-:S03]  /*1510*/  ISETP.LT.AND P0, PT, RZ, UR4, PT ;  /* 0x00000004ff007c0c */ /* 0x000fc6000bf01270 */
[----:B------:R-:W-:-:S04]  /*1520*/  UIADD3 UR5, UR5, 0x100, URZ ;  /* 0x0000010005057890 */ /* 0x000fc8000fffe03f */
[----:B------:R-:W-:-:S04]  /*1530*/  USHF.R.U32.HI UR5, URZ, 0x4, UR5 ;  /* 0x000000043f057899 */ /* 0x000fc80008011605 */
[----:B------:R-:W-:-:S04]  /*1540*/  ULOP3.LUT UR5, UR5, 0x3fff, URZ, 0xc0, !UPT ;  /* 0x00003fff05057892 */ /* 0x000fc8000f8ec03f */
[----:B------:R-:W-:Y:S01]  /*1550*/  ULOP3.LUT UR45, UR5, 0x10000, URZ, 0xfc, !UPT ;  /* 0x00010000052d7892 */ /* 0x000fe2000f8efc3f */
[----:B--2345:R-:W-:Y:S11]  /*1560*/  @P0 BRA `(.L_x_17) ;  /* 0x0000000000400947 */ /* 0x03cff60003800000 */
[----:B------:R-:W-:Y:S01]  /*1570*/  MOV R0, 0x0 ;  /* 0x0000000000007802 */ /* 0x000fe20000000f00 */
[----:B------:R-:W-:Y:S01]  /*1580*/  ULDC.64 UR4, c[0x4][0x68] ;  /* 0x01001a0000047ab9 */ /* 0x000fe20000000a00 */
[----:B------:R-:W-:Y:S01]  /*1590*/  ULDC.64 UR6, c[0x4][0x8] ;  /* 0x0100020000067ab9 */ /* 0x000fe20000000a00 */
[----:B------:R-:W-:Y:S01]  /*15a0*/  IMAD.U32 R4, RZ, RZ, UR4 ;  /* 0x00000004ff047e24 */ /* 0x000fe2000f8e00ff */
[----:B------:R0:W1:Y:S01]  /*15b0*/  LDC.64 R14, c[0x4][R0] ;  /* 0x01000000000e7b82 */ /* 0x0000620000000a00 */
[----:B------:R-:W-:Y:S01]  /*15c0*/  IMAD.U32 R5, RZ, RZ, UR5 ;  /* 0x00000005ff057e24 */ /* 0x000fe2000f8e00ff */
[----:B------:R-:W-:Y:S01]  /*15d0*/  ULDC.64 UR4, c[0x4][0x70] ;  /* 0x01001c0000047ab9 */ /* 0x000fe20000000a00 */
[----:B------:R-:W-:Y:S02]  /*15e0*/  IMAD.U32 R10, RZ, RZ, UR6 ;  /* 0x00000006ff0a7e24 */ /* 0x000fe4000f8e00ff */
[----:B------:R-:W-:Y:S02]  /*15f0*/  IMAD.U32 R6, RZ, RZ, UR4 ;  /* 0x00000004ff067e24 */ /* 0x000fe4000f8e00ff */
[----:B------:R-:W-:-:S02]  /*1600*/  IMAD.U32 R7, RZ, RZ, UR5 ;  /* 0x00000005ff077e24 */ /* 0x000fc4000f8e00ff */
[----:B------:R-:W-:Y:S02]  /*1610*/  IMAD.U32 R11, RZ, RZ, UR7 ;  /* 0x00000007ff0b7e24 */ /* 0x000fe4000f8e00ff */
[----:B------:R-:W-:Y:S02]  /*1620*/  IMAD.MOV.U32 R8, RZ, RZ, 0x1e1 ;  /* 0x000001e1ff087424 */ /* 0x000fe400078e00ff */
[----:B------:R-:W-:Y:S02]  /*1630*/  IMAD.MOV.U32 R12, RZ, RZ, 0x1 ;  /* 0x00000001ff0c7424 */ /* 0x000fe400078e00ff */
[----:B0-----:R-:W-:-:S07]  /*1640*/  IMAD.MOV.U32 R13, RZ, RZ, RZ ;  /* 0x000000ffff0d7224 */ /* 0x001fce00078e00ff */
[----:B------:R-:W-:-:S07]  /*1650*/  LEPC R20, `(.L_x_17) ;  /* 0x000000001014794e */ /* 0x000fce0000000000 */
[----:B-1---5:R-:W-:Y:S05]  /*1660*/  CALL.ABS.NOINC R14 ;  /* 0x000000000e007343 */ /* 0x022fea0003c00000 */
.L_x_17:
[----:B------:R-:W-:-:S13]  /*1670*/  ISETP.NE.AND P0, PT, R118, 0x3, PT ;  /* 0x000000037600780c */ /* 0x000fda0003f05270 */
[----:B------:R-:W-:Y:S05]  /*1680*/  @!P0 BRA `(.L_x_18) ;  /* 0x0000000000048947 */ /* 0x000fea0003800000 */
[----:B------:R-:W-:Y:S01]  /*1690*/  BPT.TRAP 0x1 ;  /* 0x000000040000795c */ /* 0x000fe20000300000 */
.L_x_18:
[----:B------:R-:W0:Y:S01]  /*16a0*/  S2UR UR5, SR_CgaCtaId ;  /* 0x00000000000579c3 */ /* 0x000e220000008800 */
[----:B------:R-:W-:Y:S01]  /*16b0*/  UMOV UR4, 0x400 ;  /* 0x0000040000047882 */ /* 0x000fe20000000000 */
[----:B------:R-:W-:Y:S02]  /*16c0*/  IMAD.U32 R0, RZ, RZ, UR40 ;  /* 0x00000028ff007e24 */ /* 0x000fe4000f8e00ff */
[----:B------:R-:W-:-:S03]  /*16d0*/  IMAD.U32 R3, RZ, RZ, UR42 ;  /* 0x0000002aff037e24 */ /* 0x000fc6000f8e00ff */
[----:B------:R-:W-:Y:S01]  /*16e0*/  SHF.L.U32 R0, R0, 0x1f, RZ ;  /* 0x0000001f00007819 */ /* 0x000fe200000006ff */
[----:B0-----:R-:W-:-:S06]  /*16f0*/  ULEA UR4, UR5, UR4, 0x18 ;  /* 0x0000000405047291 */ /* 0x001fcc000f8ec03f */
[----:B------:R-:W-:-:S04]  /*1700*/  IMAD.U32 R6, RZ, RZ, UR4 ;  /* 0x00000004ff067e24 */ /* 0x000fc8000f8e00ff */
[----:B------:R-:W-:-:S04]  /*1710*/  IMAD R3, R3, 0x8, R6 ;  /* 0x0000000803037824 */ /* 0x000fc800078e0206 */
[----:B------:R0:W1:Y:S01]  /*1720*/  SYNCS.PHASECHK.TRANS64.TRYWAIT P1, [R3+URZ], R0 ;  /* 0x00000000030075a7 */ /* 0x000062000802017f */
[----:B------:R-:W-:Y:S05]  /*1730*/  @!P0 BRA `(.L_x_19) ;  /* 0x0000000000048947 */ /* 0x000fea0003800000 */
[----:B------:R-:W-:Y:S01]  /*1740*/  BPT.TRAP 0x1 ;  /* 0x000000040000795c */ /* 0x000fe20000300000 */
.L_x_19:
[----:B------:R-:W-:-:S05]  /*1750*/  IMAD.U32 R4, RZ, RZ, UR44 ;  /* 0x0000002cff047e24 */ /* 0x000fca000f8e00ff */
[----:B------:R-:W-:Y:S01]  /*1760*/  ISETP.GE.AND P2, PT, R4, 0x1, PT ;  /* 0x000000010400780c */ /* 0x000fe20003f46270 */
[----:B-1----:R-:W-:-:S12]  /*1770*/  @P1 BRA `(.L_x_20) ;  /* 0x0000000000081947 */ /* 0x002fd80003800000 */
[----:B------:R-:W1:Y:S02]  /*1780*/  SYNCS.PHASECHK.TRANS64.TRYWAIT P1, [R3+URZ], R0 ;  /* 0x00000000030075a7 */ /* 0x000e64000802017f */
[----:B-1----:R-:W-:Y:S05]  /*1790*/  @!P1 BRA `(.L_x_21) ;  /* 0x0000007800909947 */ /* 0x002fea0003800000 */
.L_x_20:
[----:B------:R-:W-:Y:S05]  /*17a0*/  WARPSYNC.ALL ;  /* 0x0000000000007948 */ /* 0x000fea0003800000 */
[----:B------:R-:W-:Y:S01]  /*17b0*/  R2UR UR4, R6 ;  /* 0x00000000060472ca */ /* 0x000fe200000e0000 */
[----:B------:R-:W-:Y:S01]  /*17c0*/  ULEA UR8, UR42, UR45, 0xc ;  /* 0x0000002d2a087291 */ /* 0x000fe2000f8e603f */
[----:B------:R-:W-:Y:S01]  /*17d0*/  WARPGROUP.ARRIVE ;  /* 0x00000000000079c5 */ /* 0x000fe20000000000 */
[----:B------:R-:W-:Y:S01]  /*17e0*/  UMOV UR9, 0x40000040 ;  /* 0x4000004000097882 */ /* 0x000fe20000000000 */
[----:B------:R-:W-:Y:S01]  /*17f0*/  UMOV UR11, 0x40000040 ;  /* 0x40000040000b7882 */ /* 0x000fe20000000000 */
[----:B------:R-:W-:Y:S01]  /*1800*/  UIADD3 UR12, UR8, 0x400, URZ ;  /* 0x00000400080c7890 */ /* 0x000fe2000fffe03f */
[----:B------:R-:W-:Y:S01]  /*1810*/  UMOV UR15, UR11 ;  /* 0x0000000b000f7c82 */ /* 0x000fe20008000000 */
[----:B------:R-:W-:Y:S01]  /*1820*/  UMOV UR13, 0x40000040 ;  /* 0x40000040000d7882 */ /* 0x000fe20000000000 */
[----:B------:R-:W-:-:S05]  /*1830*/  UIADD3 UR5, UR8, 0x402, URZ ;  /* 0x0000040208057890 */ /* 0x000fca000fffe03f */
[----:B------:R-:W-:-:S04]  /*1840*/  UIADD3 UR4, UR4, 0x50100, URZ ;  /* 0x0005010004047890 */ /* 0x000fc8000fffe03f */
[----:B------:R-:W-:-:S04]  /*1850*/  USHF.R.U32.HI UR4, URZ, 0x4, UR4 ;  /* 0x000000043f047899 */ /* 0x000fc80008011604 */
[----:B------:R-:W-:-:S04]  /*1860*/  ULOP3.LUT UR4, UR4, 0x3fff, URZ, 0xc0, !UPT ;  /* 0x00003fff04047892 */ /* 0x000fc8000f8ec03f */
[----:B------:R-:W-:-:S04]  /*1870*/  ULOP3.LUT UR4, UR4, 0x10000, URZ, 0xfc, !UPT ;  /* 0x0001000004047892 */ /* 0x000fc8000f8efc3f */
[----:B------:R-:W-:-:S07]  /*1880*/  ULEA UR6, UR42, UR4, 0xa ;  /* 0x000000042a067291 */ /* 0x000fce000f8e503f */
[----:B------:R-:W-:Y:S02]  /*1890*/  UMOV UR10, UR6 ;  /* 0x00000006000a7c82 */ /* 0x000fe40008000000 */
[----:B------:R-:W-:Y:S01]  /*18a0*/  HGMMA.64x64x16.F32.BF16 R56, gdesc[UR8], RZ, !UPT, gsb0 ;  /* 0x00e00000083879f0 */ /* 0x000fe2000c0018ff */
[----:B------:R-:W-:Y:S01]  /*18b0*/  UMOV UR14, UR10 ;  /* 0x0000000a000e7c82 */ /* 0x000fe20008000000 */
[----:B------:R-:W-:Y:S01]  /*18c0*/  UIADD3 UR10, UR6, 0x206, URZ ;  /* 0x00000206060a7890 */ /* 0x000fe2000fffe03f */
[----:B------:R-:W-:Y:S01]  /*18d0*/  UMOV UR9, 0x40000040 ;  /* 0x4000004000097882 */ /* 0x000fe20000000000 */
[----:B------:R-:W-:Y:S01]  /*18e0*/  UMOV UR11, 0x40000040 ;  /* 0x40000040000b7882 */ /* 0x000fe20000000000 */
[----:B------:R-:W-:Y:S02]  /*18f0*/  WARPGROUP.DEPBAR.LE gsb0, 0x0 ;  /* 0x00008000000079c5 */ /* 0x000fe40000010000 */
[----:B------:R-:W-:-:S06]  /*1900*/  WARPGROUP.ARRIVE ;  /* 0x00000000000079c5 */ /* 0x000fcc0000000000 */
[----:B------:R-:W-:Y:S01]  /*1910*/  HGMMA.64x64x16.F32.BF16 R24, gdesc[UR12], RZ, !UPT, gsb0 ;  /* 0x00e000000c1879f0 */ /* 0x000fe2000c0018ff */
[----:B------:R-:W-:Y:S02]  /*1920*/  UIADD3 UR12, UR8, 0x2, URZ ;  /* 0x00000002080c7890 */ /* 0x000fe4000fffe03f */
[----:B------:R-:W-:Y:S01]  /*1930*/  UIADD3 UR14, UR6, 0x2, URZ ;  /* 0x00000002060e7890 */ /* 0x000fe2000fffe03f */
[----:B------:R-:W-:Y:S01]  /*1940*/  UMOV UR13, 0x40000040 ;  /* 0x40000040000d7882 */ /* 0x000fe20000000000 */
[----:B------:R-:W-:Y:S01]  /*1950*/  UMOV UR15, 0x40000040 ;  /* 0x40000040000f7882 */ /* 0x000fe20000000000 */
[----:B------:R-:W-:Y:S02]  /*1960*/  WARPGROUP.DEPBAR.LE gsb0, 0x0 ;  /* 0x00008000000079c5 */ /* 0x000fe40000010000 */
[----:B------:R-:W-:-:S06]  /*1970*/  WARPGROUP.ARRIVE ;  /* 0x00000000000079c5 */ /* 0x000fcc0000000000 */
[----:B------:R-:W-:Y:S01]  /*1980*/  HGMMA.64x64x16.F32.BF16 R56, gdesc[UR12], R56, gsb0 ;  /* 0x00e000000c3879f0 */ /* 0x000fe20008001838 */
[----:B------:R-:W-:Y:S01]  /*1990*/  UMOV UR12, UR5 ;  /* 0x00000005000c7c82 */ /* 0x000fe20008000000 */
[----:B------:R-:W-:Y:S01]  /*19a0*/  UMOV UR13, 0x40000040 ;  /* 0x40000040000d7882 */ /* 0x000fe20000000000 */
[----:B------:R-:W-:Y:S01]  /*19b0*/  UIADD3 UR5, UR8, 0x404, URZ ;  /* 0x0000040408057890 */ /* 0x000fe2000fffe03f */
[----:B------:R-:W-:Y:S02]  /*19c0*/  WARPGROUP.DEPBAR.LE gsb0, 0x0 ;  /* 0x00008000000079c5 */ /* 0x000fe40000010000 */
[----:B------:R-:W-:-:S06]  /*19d0*/  WARPGROUP.ARRIVE ;  /* 0x00000000000079c5 */ /* 0x000fcc0000000000 */
[----:B------:R-:W-:Y:S01]  /*19e0*/  HGMMA.64x64x16.F32.BF16 R24, gdesc[UR12], R24, gsb0 ;  /* 0x00e000000c1879f0 */ /* 0x000fe20008001818 */
        /* <DEDUP_REMOVED lines=56> */
[----:B------:R-:W-:Y:S01]  /*1d70*/  UIADD3 UR6, UR8, 0xc06, URZ ;  /* 0x00000c0608067890 */ /* 0x000fe2000fffe03f */
[----:B------:R-:W-:Y:S02]  /*1d80*/  WARPGROUP.DEPBAR.LE gsb0, 0x0 ;  /* 0x00008000000079c5 */ /* 0x000fe40000010000 */
[----:B------:R-:W-:-:S06]  /*1d90*/  WARPGROUP.ARRIVE ;  /* 0x00000000000079c5 */ /* 0x000fcc0000000000 */
[----:B------:R-:W-:Y:S01]  /*1da0*/  HGMMA.64x64x16.F32.BF16 R56, gdesc[UR12], R56, gsb0 ;  /* 0x00e000000c3879f0 */ /* 0x000fe20008001838 */
[----:B------:R-:W-:Y:S01]  /*1db0*/  UMOV UR12, UR5 ;  /* 0x00000005000c7c82 */ /* 0x000fe20008000000 */
[----:B------:R-:W-:Y:S01]  /*1dc0*/  UMOV UR13, 0x40000040 ;  /* 0x40000040000d7882 */ /* 0x000fe20000000000 */
[----:B------:R-:W-:-:S07]  /*1dd0*/  UIADD3 UR5, UR8, 0x806, URZ ;  /* 0x0000080608057890 */ /* 0x000fce000fffe03f */
[----:B------:R-:W-:Y:S01]  /*1de0*/  UMOV UR8, UR5 ;  /* 0x0000000500087c82 */ /* 0x000fe20008000000 */
[----:B------:R-:W-:Y:S02]  /*1df0*/  WARPGROUP.DEPBAR.LE gsb0, 0x0 ;  /* 0x00008000000079c5 */ /* 0x000fe40000010000 */
[----:B------:R-:W-:-:S06]  /*1e00*/  WARPGROUP.ARRIVE ;  /* 0x00000000000079c5 */ /* 0x000fcc0000000000 */
[----:B------:R-:W-:Y:S03]  /*1e10*/  HGMMA.64x64x16.F32.BF16 R24, gdesc[UR12], R24, gsb0 ;  /* 0x00e000000c1879f0 */ /* 0x000fe60008001818 */
[----:B------:R-:W-:Y:S02]  /*1e20*/  WARPGROUP.DEPBAR.LE gsb0, 0x0 ;  /* 0x00008000000079c5 */ /* 0x000fe40000010000 */
[----:B------:R-:W-:-:S06]  /*1e30*/  WARPGROUP.ARRIVE ;  /* 0x00000000000079c5 */ /* 0x000fcc0000000000 */
[----:B------:R-:W-:Y:S01]  /*1e40*/  HGMMA.64x64x16.F32.BF16 R56, gdesc[UR8], R56, gsb0 ;  /* 0x00e00000083879f0 */ /* 0x000fe20008001838 */
[----:B------:R-:W-:Y:S01]  /*1e50*/  UMOV UR8, UR6 ;  /* 0x0000000600087c82 */ /* 0x000fe20008000000 */
[----:B------:R-:W-:Y:S01]  /*1e60*/  UMOV UR9, 0x40000040 ;  /* 0x4000004000097882 */ /* 0x000fe20000000000 */
[----:B------:R-:W-:Y:S02]  /*1e70*/  WARPGROUP.DEPBAR.LE gsb0, 0x0 ;  /* 0x00008000000079c5 */ /* 0x000fe40000010000 */
[----:B------:R-:W-:-:S06]  /*1e80*/  WARPGROUP.ARRIVE ;  /* 0x00000000000079c5 */ /* 0x000fcc0000000000 */
[----:B------:R-:W-:Y:S03]  /*1e90*/  HGMMA.64x64x16.F32.BF16 R24, gdesc[UR8], R24, gsb0 ;  /* 0x00e00000081879f0 */ /* 0x000fe60008001818 */
[----:B------:R-:W-:Y:S02]  /*1ea0*/  WARPGROUP.DEPBAR.LE gsb0, 0x0 ;  /* 0x00008000000079c5 */ /* 0x000fe40000010000 */
[----:B------:R-:W-:Y:S05]  /*1eb0*/  @!P2 BRA `(.L_x_22) ;  /* 0x000000080058a947 */ /* 0x000fea0003800000 */
[----:B------:R-:W-:Y:S01]  /*1ec0*/  UIADD3 UR5, UR42, 0x1, URZ ;  /* 0x000000012a057890 */ /* 0x000fe2000fffe03f */
[----:B01----:R-:W-:Y:S02]  /*1ed0*/  IMAD.U32 R0, RZ, RZ, UR44 ;  /* 0x0000002cff007e24 */ /* 0x003fe4000f8e00ff */
[----:B------:R-:W-:Y:S01]  /*1ee0*/  IMAD.U32 R3, RZ, RZ, UR42 ;  /* 0x0000002aff037e24 */ /* 0x000fe2000f8e00ff */
[----:B------:R-:W-:-:S04]  /*1ef0*/  UISETP.NE.AND UP0, UPT, UR5, 0x5, UPT ;  /* 0x000000050500788c */ /* 0x000fc8000bf05270 */
[----:B------:R-:W-:Y:S02]  /*1f00*/  USEL UR6, URZ, 0x1, UP0 ;  /* 0x000000013f067887 */ /* 0x000fe40008000000 */
[----:B------:R-:W-:Y:S02]  /*1f10*/  USEL UR5, UR5, URZ, UP0 ;  /* 0x0000003f05057287 */ /* 0x000fe40008000000 */
[----:B------:R-:W-:-:S06]  /*1f20*/  ULOP3.LUT UR6, UR40, UR6, URZ, 0x3c, !UPT ;  /* 0x0000000628067292 */ /* 0x000fcc000f8e3c3f */
[----:B------:R-:W-:-:S07]  /*1f30*/  IMAD.U32 R7, RZ, RZ, UR6 ;  /* 0x00000006ff077e24 */ /* 0x000fce000f8e00ff */
.L_x_29:
[----:B------:R-:W-:Y:S05]  /*1f40*/  @!P0 BRA `(.L_x_23) ;  /* 0x0000000000048947 */ /* 0x000fea0003800000 */
[----:B------:R-:W-:Y:S01]  /*1f50*/  BPT.TRAP 0x1 ;  /* 0x000000040000795c */ /* 0x000fe20000300000 */
.L_x_23:
[----:B------:R-:W0:Y:S01]  /*1f60*/  S2UR UR7, SR_CgaCtaId ;  /* 0x00000000000779c3 */ /* 0x000e220000008800 */
[----:B------:R-:W-:Y:S01]  /*1f70*/  UMOV UR6, 0x400 ;  /* 0x0000040000067882 */ /* 0x000fe20000000000 */
[----:B------:R-:W-:Y:S01]  /*1f80*/  IMAD.U32 R5, RZ, RZ, UR5 ;  /* 0x00000005ff057e24 */ /* 0x000fe2000f8e00ff */
[----:B------:R-:W-:Y:S01]  /*1f90*/  SHF.L.U32 R4, R7, 0x1f, RZ ;  /* 0x0000001f07047819 */ /* 0x000fe200000006ff */
[----:B0-----:R-:W-:-:S06]  /*1fa0*/  ULEA UR6, UR7, UR6, 0x18 ;  /* 0x0000000607067291 */ /* 0x001fcc000f8ec03f */
[----:B------:R-:W-:-:S04]  /*1fb0*/  IMAD.U32 R6, RZ, RZ, UR6 ;  /* 0x00000006ff067e24 */ /* 0x000fc8000f8e00ff */
[----:B------:R-:W-:-:S04]  /*1fc0*/  IMAD R5, R5, 0x8, R6 ;  /* 0x0000000805057824 */ /* 0x000fc800078e0206 */
[----:B------:R0:W1:Y:S01]  /*1fd0*/  SYNCS.PHASECHK.TRANS64.TRYWAIT P1, [R5+URZ], R4 ;  /* 0x00000004050075a7 */ /* 0x000062000802017f */
[----:B------:R-:W-:Y:S05]  /*1fe0*/  @!P0 BRA `(.L_x_24) ;  /* 0x0000000000048947 */ /* 0x000fea0003800000 */
[----:B------:R-:W-:Y:S01]  /*1ff0*/  BPT.TRAP 0x1 ;  /* 0x000000040000795c */ /* 0x000fe20000300000 */
.L_x_24:
[----:B-1----:R-:W-:Y:S05]  /*2000*/  @P1 BRA `(.L_x_25) ;  /* 0x0000000000081947 */ /* 0x002fea0003800000 */
[----:B------:R-:W1:Y:S02]  /*2010*/  SYNCS.PHASECHK.TRANS64.TRYWAIT P1, [R5+URZ], R4 ;  /* 0x00000004050075a7 */ /* 0x000e64000802017f */
[----:B-1----:R-:W-:Y:S05]  /*2020*/  @!P1 BRA `(.L_x_26) ;  /* 0x0000007000809947 */ /* 0x002fea0003800000 */
.L_x_25:
[----:B------:R-:W-:Y:S01]  /*2030*/  ULEA UR8, UR5, UR4, 0xa ;  /* 0x0000000405087291 */ /* 0x000fe2000f8e503f */
[----:B------:R-:W-:Y:S01]  /*2040*/  WARPGROUP.ARRIVE ;  /* 0x00000000000079c5 */ /* 0x000fe20000000000 */
[----:B------:R-:W-:Y:S01]  /*2050*/  ULEA UR6, UR5, UR45, 0xc ;  /* 0x0000002d05067291 */ /* 0x000fe2000f8e603f */
[----:B------:R-:W-:Y:S01]  /*2060*/  UMOV UR15, 0x40000040 ;  /* 0x40000040000f7882 */ /* 0x000fe20000000000 */
[----:B------:R-:W-:Y:S02]  /*2070*/  UMOV UR13, 0x40000040 ;  /* 0x40000040000d7882 */ /* 0x000fe40000000000 */
[----:B------:R-:W-:Y:S01]  /*2080*/  UIADD3 UR7, UR6, 0x400, URZ ;  /* 0x0000040006077890 */ /* 0x000fe2000fffe03f */
[----:B------:R-:W-:Y:S02]  /*2090*/  UMOV UR14, UR8 ;  /* 0x00000008000e7c82 */ /* 0x000fe40008000000 */
[----:B------:R-:W-:Y:S01]  /*20a0*/  UMOV UR12, UR6 ;  /* 0x00000006000c7c82 */ /* 0x000fe20008000000 */
[----:B------:R-:W-:Y:S01]  /*20b0*/  UIADD3 UR10, UR8, 0x206, URZ ;  /* 0x00000206080a7890 */ /* 0x000fe2000fffe03f */
[----:B------:R-:W-:Y:S01]  /*20c0*/  HGMMA.64x64x16.F32.BF16 R56, gdesc[UR12], R56, gsb0 ;  /* 0x00e000000c3879f0 */ /* 0x000fe20008001838 */
[----:B------:R-:W-:Y:S01]  /*20d0*/  UMOV UR13, 0x40000040 ;  /* 0x40000040000d7882 */ /* 0x000fe20000000000 */
[----:B------:R-:W-:Y:S01]  /*20e0*/  UMOV UR12, UR7 ;  /* 0x00000007000c7c82 */ /* 0x000fe20008000000 */
[----:B------:R-:W-:Y:S01]  /*20f0*/  UIADD3 UR7, UR6, 0x402, URZ ;  /* 0x0000040206077890 */ /* 0x000fe2000fffe03f */
[----:B------:R-:W-:Y:S01]  /*2100*/  UMOV UR11, 0x40000040 ;  /* 0x40000040000b7882 */ /* 0x000fe20000000000 */
[----:B------:R-:W-:Y:S01]  /*2110*/  UMOV UR9, 0x40000040 ;  /* 0x4000004000097882 */ /* 0x000fe20000000000 */
[----:B------:R-:W-:-:S02]  /*2120*/  WARPGROUP.DEPBAR.LE gsb0, 0x0 ;  /* 0x00008000000079c5 */ /* 0x000fc40000010000 */
        /* <DEDUP_REMOVED lines=71> */
[----:B------:R-:W-:Y:S02]  /*25a0*/  UIADD3 UR8, UR6, 0x806, URZ ;  /* 0x0000080606087890 */ /* 0x000fe4000fffe03f */
[----:B------:R-:W-:Y:S01]  /*25b0*/  UIADD3 UR6, UR6, 0xc06, URZ ;  /* 0x00000c0606067890 */ /* 0x000fe2000fffe03f */
        /* <DEDUP_REMOVED lines=18> */
[----:B------:R-:W-:Y:S01]  /*26e0*/  BPT.TRAP 0x1 ;  /* 0x000000040000795c */ /* 0x000fe20000300000 */
.L_x_27:
[----:B------:R-:W-:-:S13]  /*26f0*/  ISETP.NE.AND P1, PT, R114, RZ, PT ;  /* 0x000000ff7200720c */ /* 0x000fda0003f25270 */
[----:B01----:R-:W-:-:S04]  /*2700*/  @P1 IMAD R4, R3, 0x8, R6 ;  /* 0x0000000803041824 */ /* 0x003fc800078e0206 */
[----:B------:R-:W-:-:S05]  /*2710*/  @P1 VIADD R4, R4, 0x28 ;  /* 0x0000002804041836 */ /* 0x000fca0000000000 */
[----:B------:R-:W-:-:S04]  /*2720*/  @P1 PRMT R4, R19, 0x654, R4 ;  /* 0x0000065413041816 */ /* 0x000fc80000000004 */
[----:B------:R0:W-:Y:S01]  /*2730*/  @P1 SYNCS.ARRIVE.TRANS64.RED.A1T0 RZ, [R4+URZ], RZ ;  /* 0x000000ff04ff19a7 */ /* 0x0001e2000810043f */
[----:B------:R-:W-:-:S13]  /*2740*/  ISETP.GT.U32.AND P1, PT, R18, 0x1, PT ;  /* 0x000000011200780c */ /* 0x000fda0003f24070 */
[----:B0-----:R-:W-:Y:S05]  /*2750*/  @P1 BRA `(.L_x_28) ;  /* 0x0000000000041947 */ /* 0x001fea0003800000 */
[----:B------:R-:W-:Y:S01]  /*2760*/  BPT.TRAP 0x1 ;  /* 0x000000040000795c */ /* 0x000fe20000300000 */
.L_x_28:
[----:B------:R-:W-:Y:S01]  /*2770*/  UIADD3 UR5, UR5, 0x1, URZ ;  /* 0x0000000105057890 */ /* 0x000fe2000fffe03f */
[C---:B------:R-:W-:Y:S01]  /*2780*/  ISETP.GT.AND P2, PT, R0.reuse, 0x1, PT ;  /* 0x000000010000780c */ /* 0x040fe20003f44270 */
[----:B------:R-:W-:Y:S02]  /*2790*/  VIADD R3, R3, 0x1 ;  /* 0x0000000103037836 */ /* 0x000fe40000000000 */
[----:B------:R-:W-:Y:S01]  /*27a0*/  UISETP.NE.AND UP0, UPT, UR5, 0x5, UPT ;  /* 0x000000050500788c */ /* 0x000fe2000bf05270 */
[----:B------:R-:W-:Y:S02]  /*27b0*/  VIADD R0, R0, 0xffffffff ;  /* 0xffffffff00007836 */ /* 0x000fe40000000000 */
[C---:B------:R-:W-:Y:S01]  /*27c0*/  ISETP.NE.AND P1, PT, R3.reuse, 0x5, PT ;  /* 0x000000050300780c */ /* 0x040fe20003f25270 */
[----:B------:R-:W-:Y:S02]  /*27d0*/  USEL UR6, URZ, 0x1, UP0 ;  /* 0x000000013f067887 */ /* 0x000fe40008000000 */
[----:B------:R-:W-:Y:S01]  /*27e0*/  USEL UR5, UR5, URZ, UP0 ;  /* 0x0000003f05057287 */ /* 0x000fe20008000000 */
[----:B------:R-:W-:-:S03]  /*27f0*/  SEL R3, R3, RZ, P1 ;  /* 0x000000ff03037207 */ /* 0x000fc60000800000 */
[----:B------:R-:W-:Y:S01]  /*2800*/  LOP3.LUT R7, R7, UR6, RZ, 0x3c, !PT ;  /* 0x0000000607077c12 */ /* 0x000fe2000f8e3cff */
[----:B------:R-:W-:Y:S07]  /*2810*/  @P2 BRA `(.L_x_29) ;  /* 0xfffffff400c82947 */ /* 0x000fee000383ffff */
.L_x_22:
[----:B01----:R-:W0:Y:S02]  /*2820*/  LDC R0, c[0x0][0x28c] ;  /* 0x0000a300ff007b82 */ /* 0x003e240000000800 */
[----:B0-----:R-:W-:-:S13]  /*2830*/  ISETP.GE.AND P1, PT, R0, 0x1, PT ;  /* 0x000000010000780c */ /* 0x001fda0003f26270 */
[----:B------:R-:W-:Y:S05]  /*2840*/  @!P1 BRA `(.L_x_30) ;  /* 0x0000000000449947 */ /* 0x000fea0003800000 */
[----:B------:R-:W-:Y:S05]  /*2850*/  @!P0 BRA `(.L_x_31) ;  /* 0x0000000000048947 */ /* 0x000fea0003800000 */
[----:B------:R-:W-:Y:S01]  /*2860*/  BPT.TRAP 0x1 ;  /* 0x000000040000795c */ /* 0x000fe20000300000 */
.L_x_31:
[----:B------:R-:W-:-:S13]  /*2870*/  ISETP.NE.AND P0, PT, R114, RZ, PT ;  /* 0x000000ff7200720c */ /* 0x000fda0003f05270 */
[----:B------:R-:W-:-:S05]  /*2880*/  VOTEU.ANY UP0, P0 ;  /* 0x00000000003f7886 */ /* 0x000fca0000000100 */
[----:B------:R-:W-:-:S06]  /*2890*/  @UP0 UIADD3 UR4, UR44, UR42, URZ ;  /* 0x0000002a2c040290 */ /* 0x000fcc000fffe03f */
[----:B------:R-:W-:Y:S02]  /*28a0*/  IMAD.U32 R4, RZ, RZ, UR4 ;  /* 0x00000004ff047e24 */ /* 0x000fe4000f8e00ff */
[----:B------:R-:W-:Y:S02]  /*28b0*/  IMAD.U32 R3, RZ, RZ, UR4 ;  /* 0x00000004ff037e24 */ /* 0x000fe4000f8e00ff */
[----:B------:R-:W-:-:S05]  /*28c0*/  @P0 IMAD.WIDE.U32 R4, R4, -0x33333333, RZ ;  /* 0xcccccccd04040825 */ /* 0x000fca00078e00ff */
[----:B------:R-:W-:-:S05]  /*28d0*/  @P0 SHF.R.U32.HI R0, RZ, 0x2, R5 ;  /* 0x00000002ff000819 */ /* 0x000fca0000011605 */
[----:B------:R-:W-:-:S04]  /*28e0*/  @P0 IMAD R0, R0, -0x5, R3 ;  /* 0xfffffffb00000824 */ /* 0x000fc800078e0203 */
[----:B------:R-:W-:-:S04]  /*28f0*/  @P0 IMAD R0, R0, 0x8, R6 ;  /* 0x0000000800000824 */ /* 0x000fc800078e0206 */
[----:B------:R-:W-:-:S05]  /*2900*/  @P0 VIADD R0, R0, 0x28 ;  /* 0x0000002800000836 */ /* 0x000fca0000000000 */
[----:B------:R-:W-:-:S04]  /*2910*/  @P0 PRMT R0, R19, 0x654, R0 ;  /* 0x0000065413000816 */ /* 0x000fc80000000000 */
[----:B------:R0:W-:Y:S01]  /*2920*/  @P0 SYNCS.ARRIVE.TRANS64.RED.A1T0 RZ, [R0+URZ], RZ ;  /* 0x000000ff00ff09a7 */ /* 0x0001e2000810043f */
[----:B------:R-:W-:-:S13]  /*2930*/  ISETP.GT.U32.AND P0, PT, R18, 0x1, PT ;  /* 0x000000011200780c */ /* 0x000fda0003f04070 */
[----:B0-----:R-:W-:Y:S05]  /*2940*/  @P0 BRA `(.L_x_30) ;  /* 0x0000000000040947 */ /* 0x001fea0003800000 */
[----:B------:R-:W-:Y:S01]  /*2950*/  BPT.TRAP 0x1 ;  /* 0x000000040000795c */ /* 0x000fe20000300000 */
.L_x_30:
[----:B------:R-:W-:Y:S01]  /*2960*/  IMAD.SHL.U32 R102, R102, 0x40, RZ ;  /* 0x0000004066667824 */ /* 0x000fe200078e00ff */
[----:B------:R-:W-:Y:S01]  /*2970*/  UIADD3 UR42, UR43, UR42, URZ ;  /* 0x0000002a2b2a7290 */ /* 0x000fe2000fffe03f */
[----:B------:R-:W-:Y:S01]  /*2980*/  SHF.R.S32.HI R11, RZ, 0x1f, R23 ;  /* 0x0000001fff0b7819 */ /* 0x000fe20000011417 */
[----:B------:R-:W-:Y:S01]  /*2990*/  UISETP.GE.U32.AND UP1, UPT, UR43, 0x5, UPT ;  /* 0x000000052b00788c */ /* 0x000fe2000bf26070 */
[----:B------:R-:W-:Y:S01]  /*29a0*/  IMAD.SHL.U32 R6, R109, 0x100, RZ ;  /* 0x000001006d067824 */ /* 0x000fe200078e00ff */
[----:B------:R-:W-:Y:S01]  /*29b0*/  ULDC UR7, c[0x0][0x288] ;  /* 0x0000a20000077ab9 */ /* 0x000fe20000000800 */
[C---:B------:R-:W-:Y:S01]  /*29c0*/  LOP3.LUT R12, R102.reuse, 0x6, R97, 0xf8, !PT ;  /* 0x00000006660c7812 */ /* 0x040fe200078ef861 */
[----:B------:R-:W-:Y:S01]  /*29d0*/  UISETP.GT.U32.AND UP0, UPT, UR42, 0x4, UPT ;  /* 0x000000042a00788c */ /* 0x000fe2000bf04070 */
[----:B------:R-:W-:Y:S01]  /*29e0*/  ISETP.GE.AND P0, PT, R102, UR7, PT ;  /* 0x0000000766007c0c */ /* 0x000fe2000bf06270 */
[----:B------:R-:W-:Y:S01]  /*29f0*/  ULDC.64 UR4, c[0x0][0x5d0] ;  /* 0x0001740000047ab9 */ /* 0x000fe20000000a00 */
[--C-:B------:R-:W-:Y:S01]  /*2a00*/  SHF.R.S32.HI R13, RZ, 0x1f, R12.reuse ;  /* 0x0000001fff0d7819 */ /* 0x100fe2000001140c */
[----:B------:R-:W-:Y:S01]  /*2a10*/  ULDC UR10, c[0x0][0x284] ;  /* 0x0000a100000a7ab9 */ /* 0x000fe20000000800 */
[----:B------:R-:W-:Y:S01]  /*2a20*/  IMAD R0, R11, UR4, RZ ;  /* 0x000000040b007c24 */ /* 0x000fe2000f8e02ff */
[----:B------:R-:W-:Y:S01]  /*2a30*/  UISETP.LT.U32.AND UP0, UPT, UR43, 0x5, UP0 ;  /* 0x000000052b00788c */ /* 0x000fe20008701070 */
[----:B------:R-:W-:Y:S01]  /*2a40*/  ISETP.GE.OR P0, PT, R6, UR10, P0 ;  /* 0x0000000a06007c0c */ /* 0x000fe20008706670 */
[----:B------:R-:W-:Y:S01]  /*2a50*/  IMAD.WIDE.U32 R4, R23, UR4, R12 ;  /* 0x0000000417047c25 */ /* 0x000fe2000f8e000c */
[----:B------:R-:W-:Y:S01]  /*2a60*/  ULDC.64 UR8, c[0x0][0x5c8] ;  /* 0x0001720000087ab9 */ /* 0x000fe20000000a00 */
[----:B------:R-:W-:-:S02]  /*2a70*/  USEL UR6, URZ, 0x1, !UP0 ;  /* 0x000000013f067887 */ /* 0x000fc4000c000000 */
[----:B------:R-:W-:Y:S01]  /*2a80*/  IMAD R3, R23, UR5, R0 ;  /* 0x0000000517037c24 */ /* 0x000fe2000f8e0200 */
[----:B------:R-:W-:Y:S01]  /*2a90*/  @UP1 UIMAD.WIDE.U32 UR4, UR42, -0x33333333, URZ ;  /* 0xcccccccd2a0418a5 */ /* 0x000fe2000f8e003f */
[----:B------:R-:W-:Y:S01]  /*2aa0*/  IMAD.WIDE R108, R109, 0x100, R88 ;  /* 0x000001006d6c7825 */ /* 0x000fe200078e0258 */
[----:B------:R-:W-:Y:S02]  /*2ab0*/  ULOP3.LUT UR40, UR40, UR6, URZ, 0x3c, !UPT ;  /* 0x0000000628287292 */ /* 0x000fe4000f8e3c3f */
[----:B------:R-:W-:Y:S01]  /*2ac0*/  @UP1 USHF.R.U32.HI UR4, URZ, 0x2, UR5 ;  /* 0x000000023f041899 */ /* 0x000fe20008011605 */
[----:B------:R-:W-:Y:S02]  /*2ad0*/  IMAD.IADD R5, R5, 0x1, R3 ;  /* 0x0000000105057824 */ /* 0x000fe400078e0203 */
[----:B------:R-:W-:Y:S01]  /*2ae0*/  IMAD R3, R109, UR8, RZ ;  /* 0x000000086d037c24 */ /* 0x000fe2000f8e02ff */
[----:B------:R-:W-:Y:S01]  /*2af0*/  @UP1 ULOP3.LUT UR40, UR40, 0x1, UR4, 0x78, !UPT ;  /* 0x0000000128281892 */ /* 0x000fe2000f8e7804 */
[----:B------:R-:W-:-:S04]  /*2b00*/  IMAD.WIDE.U32 R110, R108, UR8, R4 ;  /* 0x000000086c6e7c25 */ /* 0x000fc8000f8e0004 */
[----:B------:R-:W-:Y:S02]  /*2b10*/  IMAD R7, R108, UR9, R3 ;  /* 0x000000096c077c24 */ /* 0x000fe4000f8e0203 */
[----:B------:R-:W-:Y:S01]  /*2b20*/  IMAD.MOV.U32 R0, RZ, RZ, -0x1 ;  /* 0xffffffffff007424 */ /* 0x000fe200078e00ff */
[----:B------:R-:W-:Y:S06]  /*2b30*/  @P0 BRA `(.L_x_32) ;  /* 0x00000048007c0947 */ /* 0x000fec0003800000 */
[----:B-----5:R-:W-:Y:S01]  /*2b40*/  FSETP.NEU.AND P1, PT, R90, RZ, PT ;  /* 0x000000ff5a00720b */ /* 0x020fe20003f2d000 */
[----:B------:R-:W-:Y:S01]  /*2b50*/  IMAD.IADD R4, R91, 0x1, -R102 ;  /* 0x000000015b047824 */ /* 0x000fe200078e0a66 */
[----:B------:R-:W-:Y:S01]  /*2b60*/  BSSY B0, `(.L_x_32) ;  /* 0x000049c000007945 */ /* 0x000fe20003800000 */
[----:B------:R-:W-:Y:S02]  /*2b70*/  IMAD.IADD R3, R101, 0x1, -R6 ;  /* 0x0000000165037824 */ /* 0x000fe400078e0a06 */
[----:B------:R-:W-:Y:S01]  /*2b80*/  IMAD.IADD R113, R111, 0x1, R7 ;  /* 0x000000016f717824 */ /* 0x000fe200078e0207 */
[----:B------:R-:W-:-:S04]  /*2b90*/  ISETP.GT.AND P5, PT, R4, RZ, PT ;  /* 0x000000ff0400720c */ /* 0x000fc80003fa4270 */
[----:B------:R-:W-:-:S03]  /*2ba0*/  ISETP.GT.AND P0, PT, R3, RZ, P5 ;  /* 0x000000ff0300720c */ /* 0x000fc60002f04270 */
[----:B------:R-:W-:Y:S10]  /*2bb0*/  @!P1 BRA `(.L_x_33) ;  /* 0x0000003400089947 */ /* 0x000ff40003800000 */
[----:B------:R-:W0:Y:S01]  /*2bc0*/  LDC.64 R102, c[0x0][0x5b8] ;  /* 0x00016e00ff667b82 */ /* 0x000e220000000a00 */
[----:B------:R-:W-:-:S07]  /*2bd0*/  ULDC.64 UR4, c[0x0][0x5c0] ;  /* 0x0001700000047ab9 */ /* 0x000fce0000000a00 */
[----:B------:R-:W1:Y:S08]  /*2be0*/  LDC.64 R8, c[0x0][0x5b0] ;  /* 0x00016c00ff087b82 */ /* 0x000e700000000a00 */
[----:B------:R-:W2:Y:S01]  /*2bf0*/  LDC.64 R14, c[0x0][0x5a8] ;  /* 0x00016a00ff0e7b82 */ /* 0x000ea20000000a00 */
[-C--:B0-----:R-:W-:Y:S02]  /*2c00*/  IMAD R6, R11, R102.reuse, RZ ;  /* 0x000000660b067224 */ /* 0x081fe400078e02ff */
[----:B------:R-:W-:-:S04]  /*2c10*/  IMAD.WIDE.U32 R104, R23, R102, R12 ;  /* 0x0000006617687225 */ /* 0x000fc800078e000c */
[----:B------:R-:W-:Y:S02]  /*2c20*/  IMAD R115, R23, R103, R6 ;  /* 0x0000006717737224 */ /* 0x000fe400078e0206 */
[-C--:B-1----:R-:W-:Y:S02]  /*2c30*/  IMAD R5, R109, R8.reuse, RZ ;  /* 0x000000086d057224 */ /* 0x082fe400078e02ff */
[----:B------:R-:W-:Y:S02]  /*2c40*/  IMAD.IADD R107, R105, 0x1, R115 ;  /* 0x00000001696b7824 */ /* 0x000fe400078e0273 */
[----:B------:R-:W-:Y:S02]  /*2c50*/  IMAD.MOV.U32 R106, RZ, RZ, R104 ;  /* 0x000000ffff6a7224 */ /* 0x000fe400078e0068 */
[C---:B------:R-:W-:Y:S02]  /*2c60*/  IMAD R103, R108.reuse, R9, R5 ;  /* 0x000000096c677224 */ /* 0x040fe400078e0205 */
[----:B------:R-:W-:-:S04]  /*2c70*/  IMAD.WIDE.U32 R6, R108, R8, R106 ;  /* 0x000000086c067225 */ /* 0x000fc800078e006a */
[----:B------:R-:W-:Y:S01]  /*2c80*/  IMAD.IADD R5, R7, 0x1, R103 ;  /* 0x0000000107057824 */ /* 0x000fe200078e0267 */
[----:B--2---:R-:W-:-:S04]  /*2c90*/  LEA R10, P1, R6, R14, 0x1 ;  /* 0x0000000e060a7211 */ /* 0x004fc800078208ff */
[----:B------:R-:W-:-:S05]  /*2ca0*/  LEA.HI.X R11, R6, R15, R5, 0x1, P1 ;  /* 0x0000000f060b7211 */ /* 0x000fca00008f0c05 */
[----:B------:R0:W2:Y:S01]  /*2cb0*/  @P0 LDG.E.LTC128B.U16 R5, desc[UR36][R10.64] ;  /* 0x000000240a050981 */ /* 0x0000a2000c1e1520 */
[----:B------:R-:W-:Y:S01]  /*2cc0*/  LEA R20, P1, R110, UR4, 0x1 ;  /* 0x000000046e147c11 */ /* 0x000fe2000f8208ff */
[----:B------:R-:W-:Y:S01]  /*2cd0*/  IMAD.WIDE.U32 R6, R108, R8, R12 ;  /* 0x000000086c067225 */ /* 0x000fe200078e000c */
[----:B------:R-:W-:Y:S01]  /*2ce0*/  ISETP.GT.AND P3, PT, R4, 0x1, PT ;  /* 0x000000010400780c */ /* 0x000fe20003f64270 */
[----:B------:R-:W-:Y:S02]  /*2cf0*/  BSSY B1, `(.L_x_34) ;  /* 0x0000012000017945 */ /* 0x000fe40003800000 */
[----:B------:R-:W-:Y:S01]  /*2d00*/  IMAD.IADD R7, R103, 0x1, R7 ;  /* 0x0000000167077824 */ /* 0x000fe200078e0207 */
[----:B------:R-:W-:Y:S01]  /*2d10*/  P2R R120, PR, RZ, 0x8 ;  /* 0x00000008ff787803 */ /* 0x000fe20000000000 */
[----:B------:R-:W-:Y:S02]  /*2d20*/  IMAD.SHL.U32 R112, R8, 0x8, RZ ;  /* 0x0000000808707824 */ /* 0x000fe400078e00ff */
[----:B------:R-:W-:-:S04]  /*2d30*/  IMAD.WIDE.U32 R6, R23, R102, R6 ;  /* 0x0000006617067225 */ /* 0x000fc800078e0006 */
[----:B------:R-:W-:Y:S01]  /*2d40*/  IMAD.IADD R7, R115, 0x1, R7 ;  /* 0x0000000173077824 */ /* 0x000fe200078e0207 */
[----:B0-----:R-:W-:-:S04]  /*2d50*/  LEA R10, P2, R6, R14, 0x1 ;  /* 0x0000000e060a7211 */ /* 0x001fc800078408ff */
[----:B------:R-:W-:Y:S01]  /*2d60*/  LEA.HI.X R11, R6, R15, R7, 0x1, P2 ;  /* 0x0000000f060b7211 */ /* 0x000fe200010f0c07 */
[----:B--2---:R-:W-:-:S04]  /*2d70*/  IMAD.U32 R21, R5, 0x10000, RZ ;  /* 0x0001000005157824 */ /* 0x004fc800078e00ff */
[----:B------:R-:W-:-:S04]  /*2d80*/  FMUL R21, R21, R90 ;  /* 0x0000005a15157220 */ /* 0x000fc80000400000 */
[----:B------:R-:W-:Y:S01]  /*2d90*/  FFMA R56, R56, R22, R21 ;  /* 0x0000001638387223 */ /* 0x000fe20000000015 */
[----:B------:R-:W-:Y:S02]  /*2da0*/  LEA.HI.X R21, R110, UR5, R113, 0x1, P1 ;  /* 0x000000056e157c11 */ /* 0x000fe400088f0c71 */
[----:B------:R-:W-:Y:S02]  /*2db0*/  ISETP.GT.AND P1, PT, R3, RZ, P3 ;  /* 0x000000ff0300720c */ /* 0x000fe40001f24270 */
[----:B------:R-:W-:Y:S02]  /*2dc0*/  F2FP.BF16.F32.PACK_AB R56, RZ, R56 ;  /* 0x00000038ff38723e */ /* 0x000fe400000010ff */
[----:B------:R-:W-:-:S03]  /*2dd0*/  SHF.L.U64.HI R113, R8, 0x3, R9 ;  /* 0x0000000308717819 */ /* 0x000fc60000010209 */
[----:B------:R0:W-:Y:S06]  /*2de0*/  @P0 STG.E.U16 desc[UR36][R20.64], R56 ;  /* 0x0000003814000986 */ /* 0x0001ec000c101524 */
[----:B------:R-:W-:Y:S05]  /*2df0*/  @!P1 BRA `(.L_x_35) ;  /* 0x0000000000049947 */ /* 0x000fea0003800000 */
[----:B------:R1:W5:Y:S02]  /*2e00*/  LDG.E.LTC128B.U16 R5, desc[UR36][R10.64+0x2] ;  /* 0x000002240a057981 */ /* 0x000364000c1e1520 */
.L_x_35:
[----:B------:R-:W-:Y:S05]  /*2e10*/  BSYNC B1 ;  /* 0x0000000000017941 */ /* 0x000fea0003800000 */
.L_x_34:
[----:B-----5:R-:W-:Y:S01]  /*2e20*/  IMAD.U32 R7, R5, 0x10000, RZ ;  /* 0x0001000005077824 */ /* 0x020fe200078e00ff */
[----:B------:R-:W-:Y:S01]  /*2e30*/  ISETP.GT.AND P0, PT, R3, 0x8, P5 ;  /* 0x000000080300780c */ /* 0x000fe20002f04270 */
[----:B------:R-:W-:Y:S01]  /*2e40*/  IMAD.WIDE.U32 R116, R108, R8, R112 ;  /* 0x000000086c747225 */ /* 0x000fe200078e0070 */
[----:B------:R-:W-:-:S03]  /*2e50*/  PRMT R119, R5, 0x7610, R119 ;  /* 0x0000761005777816 */ /* 0x000fc60000000077 */
[----:B------:R-:W-:Y:S01]  /*2e60*/  FMUL R6, R7, R90 ;  /* 0x0000005a07067220 */ /* 0x000fe20000400000 */
[----:B------:R-:W-:Y:S01]  /*2e70*/  IMAD.IADD R103, R103, 0x1, R117 ;  /* 0x0000000167677824 */ /* 0x000fe200078e0275 */
[----:B------:R-:W-:Y:S02]  /*2e80*/  IADD3 R7, P2, R104, R116, RZ ;  /* 0x0000007468077210 */ /* 0x000fe40007f5e0ff */
[----:B------:R-:W-:-:S03]  /*2e90*/  FFMA R57, R57, R22, R6 ;  /* 0x0000001639397223 */ /* 0x000fc60000000006 */
[----:B0-----:R-:W-:Y:S02]  /*2ea0*/  IMAD.X R56, R103, 0x1, R107, P2 ;  /* 0x0000000167387824 */ /* 0x001fe400010e066b */
[----:B------:R-:W-:Y:S02]  /*2eb0*/  F2FP.BF16.F32.PACK_AB R57, RZ, R57 ;  /* 0x00000039ff39723e */ /* 0x000fe400000010ff */
[----:B------:R-:W-:Y:S02]  /*2ec0*/  LEA R6, P2, R7, R14, 0x1 ;  /* 0x0000000e07067211 */ /* 0x000fe400078408ff */
[----:B------:R-:W-:Y:S02]  /*2ed0*/  PRMT R110, R57, 0x7610, R110 ;  /* 0x00007610396e7816 */ /* 0x000fe4000000006e */
[----:B------:R-:W-:-:S03]  /*2ee0*/  LEA.HI.X R7, R7, R15, R56, 0x1, P2 ;  /* 0x0000000f07077211 */ /* 0x000fc600010f0c38 */
[----:B------:R0:W-:Y:S04]  /*2ef0*/  @P1 STG.E.U16 desc[UR36][R20.64+0x2], R110 ;  /* 0x0000026e14001986 */ /* 0x0001e8000c101524 */
[----:B------:R-:W2:Y:S01]  /*2f00*/  @P0 LDG.E.LTC128B.U16 R119, desc[UR36][R6.64] ;  /* 0x0000002406770981 */ /* 0x000ea2000c1e1520 */
[----:B------:R-:W-:Y:S01]  /*2f10*/  IADD3 R116, P1, R12, R116, RZ ;  /* 0x000000740c747210 */ /* 0x000fe20007f3e0ff */
[----:B------:R-:W-:Y:S01]  /*2f20*/  IMAD.SHL.U32 R121, R95, 0x2, RZ ;  /* 0x000000025f797824 */ /* 0x000fe200078e00ff */
[----:B------:R-:W-:Y:S03]  /*2f30*/  BSSY B1, `(.L_x_36) ;  /* 0x0000011000017945 */ /* 0x000fe60003800000 */
[----:B------:R-:W-:Y:S01]  /*2f40*/  IMAD.X R117, R13, 0x1, R103, P1 ;  /* 0x000000010d757824 */ /* 0x000fe200008e0667 */
[----:B0-----:R-:W-:Y:S01]  /*2f50*/  IADD3 R110, P2, R121, R20, RZ ;  /* 0x00000014796e7210 */ /* 0x001fe20007f5e0ff */
[----:B------:R-:W-:-:S04]  /*2f60*/  IMAD.WIDE.U32 R116, R23, R102, R116 ;  /* 0x0000006617747225 */ /* 0x000fc800078e0074 */
[----:B------:R-:W-:Y:S01]  /*2f70*/  IMAD.IADD R57, R115, 0x1, R117 ;  /* 0x0000000173397824 */ /* 0x000fe200078e0275 */
[----:B------:R-:W-:Y:S02]  /*2f80*/  SHF.L.U64.HI R117, R95, 0x1, R94 ;  /* 0x000000015f757819 */ /* 0x000fe4000001025e */
[----:B------:R-:W-:-:S03]  /*2f90*/  LEA R56, P1, R116, R14, 0x1 ;  /* 0x0000000e74387211 */ /* 0x000fc600078208ff */
[----:B------:R-:W-:Y:S01]  /*2fa0*/  IMAD.X R111, R117, 0x1, R21, P2 ;  /* 0x00000001756f7824 */ /* 0x000fe200010e0615 */
[----:B------:R-:W-:Y:S02]  /*2fb0*/  LEA.HI.X R57, R116, R15, R57, 0x1, P1 ;  /* 0x0000000f74397211 */ /* 0x000fe400008f0c39 */
[----:B------:R-:W-:Y:S01]  /*2fc0*/  ISETP.GT.AND P1, PT, R3, 0x8, P3 ;  /* 0x000000080300780c */ /* 0x000fe20001f24270 */
[----:B--2---:R-:W-:-:S04]  /*2fd0*/  IMAD.U32 R5, R119, 0x10000, RZ ;  /* 0x0001000077057824 */ /* 0x004fc800078e00ff */
[----:B------:R-:W-:-:S04]  /*2fe0*/  FMUL R5, R5, R90 ;  /* 0x0000005a05057220 */ /* 0x000fc80000400000 */
[----:B------:R-:W-:-:S05]  /*2ff0*/  FFMA R5, R58, R22, R5 ;  /* 0x000000163a057223 */ /* 0x000fca0000000005 */
[----:B------:R-:W-:-:S05]  /*3000*/  F2FP.BF16.F32.PACK_AB R5, RZ, R5 ;  /* 0x00000005ff05723e */ /* 0x000fca00000010ff */
[----:B------:R0:W-:Y:S01]  /*3010*/  @P0 STG.E.U16 desc[UR36][R110.64], R5 ;  /* 0x000000056e000986 */ /* 0x0001e2000c101524 */
[----:B------:R-:W-:Y:S05]  /*3020*/  @!P1 BRA `(.L_x_37) ;  /* 0x0000000000049947 */ /* 0x000fea0003800000 */
[----:B------:R2:W5:Y:S02]  /*3030*/  LDG.E.LTC128B.U16 R119, desc[UR36][R56.64+0x2] ;  /* 0x0000022438777981 */ /* 0x000564000c1e1520 */
.L_x_37:
[----:B------:R-:W-:Y:S05]  /*3040*/  BSYNC B1 ;  /* 0x0000000000017941 */ /* 0x000fea0003800000 */
.L_x_36:
[----:B0----5:R-:W-:Y:S01]  /*3050*/  IMAD.U32 R5, R119, 0x10000, RZ ;  /* 0x0001000077057824 */ /* 0x021fe200078e00ff */
[----:B------:R-:W-:Y:S01]  /*3060*/  ISETP.GT.AND P3, PT, R4, 0x8, PT ;  /* 0x000000080400780c */ /* 0x000fe20003f64270 */
[C---:B------:R-:W-:Y:S01]  /*3070*/  IMAD.SHL.U32 R103, R96.reuse, 0x2, RZ ;  /* 0x0000000260677824 */ /* 0x040fe200078e00ff */
[----:B------:R-:W-:Y:S01]  /*3080*/  BSSY B1, `(.L_x_38) ;  /* 0x000000f000017945 */ /* 0x000fe20003800000 */
[----:B------:R-:W-:Y:S01]  /*3090*/  FMUL R58, R5, R90 ;  /* 0x0000005a053a7220 */ /* 0x000fe20000400000 */
[----:B------:R-:W-:Y:S02]  /*30a0*/  SHF.L.U64.HI R5, R96, 0x1, R93 ;  /* 0x0000000160057819 */ /* 0x000fe4000001025d */
[----:B------:R-:W-:Y:S01]  /*30b0*/  IADD3 R6, P0, P2, R103, R20, R121 ;  /* 0x0000001467067210 */ /* 0x000fe20007a1e079 */
[----:B------:R-:W-:Y:S01]  /*30c0*/  FFMA R58, R59, R22, R58 ;  /* 0x000000163b3a7223 */ /* 0x000fe2000000003a */
[----:B------:R-:W-:Y:S01]  /*30d0*/  IMAD.MOV.U32 R59, RZ, RZ, R111 ;  /* 0x000000ffff3b7224 */ /* 0x000fe200078e006f */
[----:B------:R-:W-:-:S02]  /*30e0*/  P2R R116, PR, RZ, 0x8 ;  /* 0x00000008ff747803 */ /* 0x000fc40000000000 */
[--C-:B------:R-:W-:Y:S02]  /*30f0*/  IADD3.X R7, R5, R21, R117.reuse, P0, P2 ;  /* 0x0000001505077210 */ /* 0x100fe400007e4475 */
[----:B------:R-:W-:Y:S02]  /*3100*/  F2FP.BF16.F32.PACK_AB R58, RZ, R58 ;  /* 0x0000003aff3a723e */ /* 0x000fe400000010ff */
[----:B------:R-:W-:Y:S02]  /*3110*/  ISETP.GT.AND P0, PT, R3, RZ, P3 ;  /* 0x000000ff0300720c */ /* 0x000fe40001f04270 */
[----:B------:R-:W-:Y:S01]  /*3120*/  PRMT R117, R58, 0x7610, R117 ;  /* 0x000076103a757816 */ /* 0x000fe20000000075 */
[----:B------:R-:W-:-:S05]  /*3130*/  IMAD.MOV.U32 R58, RZ, RZ, R110 ;  /* 0x000000ffff3a7224 */ /* 0x000fca00078e006e */
[----:B------:R0:W-:Y:S05]  /*3140*/  @P1 STG.E.U16 desc[UR36][R58.64+0x2], R117 ;  /* 0x000002753a001986 */ /* 0x0001ea000c101524 */
[----:B------:R-:W-:Y:S05]  /*3150*/  @!P0 BRA `(.L_x_39) ;  /* 0x0000000000048947 */ /* 0x000fea0003800000 */
[----:B------:R3:W5:Y:S02]  /*3160*/  LDG.E.LTC128B.U16 R119, desc[UR36][R10.64+0x10] ;  /* 0x000010240a777981 */ /* 0x000764000c1e1520 */
.L_x_39:
[----:B------:R-:W-:Y:S05]  /*3170*/  BSYNC B1 ;  /* 0x0000000000017941 */ /* 0x000fea0003800000 */
.L_x_38:
[----:B0----5:R-:W-:Y:S01]  /*3180*/  IMAD.U32 R117, R119, 0x10000, RZ ;  /* 0x0001000077757824 */ /* 0x021fe200078e00ff */
[----:B------:R-:W-:Y:S01]  /*3190*/  ISETP.GT.AND P1, PT, R4, 0x9, PT ;  /* 0x000000090400780c */ /* 0x000fe20003f24270 */
[----:B------:R-:W-:Y:S02]  /*31a0*/  BSSY B1, `(.L_x_40) ;  /* 0x0000009000017945 */ /* 0x000fe40003800000 */
[----:B------:R-:W-:Y:S01]  /*31b0*/  FMUL R117, R117, R90 ;  /* 0x0000005a75757220 */ /* 0x000fe20000400000 */
[----:B------:R-:W-:-:S03]  /*31c0*/  P2R R121, PR, RZ, 0x2 ;  /* 0x00000002ff797803 */ /* 0x000fc60000000000 */
[----:B------:R-:W-:-:S05]  /*31d0*/  FFMA R117, R60, R22, R117 ;  /* 0x000000163c757223 */ /* 0x000fca0000000075 */
[----:B------:R-:W-:-:S05]  /*31e0*/  F2FP.BF16.F32.PACK_AB R117, RZ, R117 ;  /* 0x00000075ff75723e */ /* 0x000fca00000010ff */
[----:B------:R0:W-:Y:S01]  /*31f0*/  @P0 STG.E.U16 desc[UR36][R20.64+0x10], R117 ;  /* 0x0000107514000986 */ /* 0x0001e2000c101524 */
[----:B------:R-:W-:-:S13]  /*3200*/  ISETP.GT.AND P0, PT, R3, RZ, P1 ;  /* 0x000000ff0300720c */ /* 0x000fda0000f04270 */
[----:B0-----:R-:W-:Y:S05]  /*3210*/  @!P0 BRA `(.L_x_41) ;  /* 0x0000000000048947 */ /* 0x001fea0003800000 */
[----:B------:R0:W5:Y:S02]  /*3220*/  LDG.E.LTC128B.U16 R119, desc[UR36][R10.64+0x12] ;  /* 0x000012240a777981 */ /* 0x000164000c1e1520 */
.L_x_41:
[----:B------:R-:W-:Y:S05]  /*3230*/  BSYNC B1 ;  /* 0x0000000000017941 */ /* 0x000fea0003800000 */
.L_x_40:
[----:B-----5:R-:W-:Y:S01]  /*3240*/  IMAD.U32 R117, R119, 0x10000, RZ ;  /* 0x0001000077757824 */ /* 0x020fe200078e00ff */
[----:B------:R-:W-:Y:S03]  /*3250*/  BSSY B1, `(.L_x_42) ;  /* 0x0000008000017945 */ /* 0x000fe60003800000 */
[----:B------:R-:W-:-:S04]  /*3260*/  FMUL R60, R117, R90 ;  /* 0x0000005a753c7220 */ /* 0x000fc80000400000 */
[----:B------:R-:W-:-:S05]  /*3270*/  FFMA R60, R61, R22, R60 ;  /* 0x000000163d3c7223 */ /* 0x000fca000000003c */
[----:B------:R-:W-:-:S05]  /*3280*/  F2FP.BF16.F32.PACK_AB R60, RZ, R60 ;  /* 0x0000003cff3c723e */ /* 0x000fca00000010ff */
[----:B------:R4:W-:Y:S01]  /*3290*/  @P0 STG.E.U16 desc[UR36][R20.64+0x12], R60 ;  /* 0x0000123c14000986 */ /* 0x0009e2000c101524 */
[----:B------:R-:W-:-:S13]  /*32a0*/  ISETP.GT.AND P0, PT, R3, 0x8, P3 ;  /* 0x000000080300780c */ /* 0x000fda0001f04270 */
[----:B----4-:R-:W-:Y:S05]  /*32b0*/  @!P0 BRA `(.L_x_43) ;  /* 0x0000000000048947 */ /* 0x010fea0003800000 */
[----:B------:R4:W5:Y:S02]  /*32c0*/  LDG.E.LTC128B.U16 R119, desc[UR36][R56.64+0x10] ;  /* 0x0000102438777981 */ /* 0x000964000c1e1520 */
.L_x_43:
[----:B------:R-:W-:Y:S05]  /*32d0*/  BSYNC B1 ;  /* 0x0000000000017941 */ /* 0x000fea0003800000 */
.L_x_42:
[----:B-----5:R-:W-:Y:S01]  /*32e0*/  IMAD.U32 R61, R119, 0x10000, RZ ;  /* 0x00010000773d7824 */ /* 0x020fe200078e00ff */
[----:B------:R-:W-:Y:S03]  /*32f0*/  BSSY B1, `(.L_x_44) ;  /* 0x000000a000017945 */ /* 0x000fe60003800000 */
[----:B------:R-:W-:-:S04]  /*3300*/  FMUL R61, R61, R90 ;  /* 0x0000005a3d3d7220 */ /* 0x000fc80000400000 */
[----:B------:R-:W-:-:S05]  /*3310*/  FFMA R61, R62, R22, R61 ;  /* 0x000000163e3d7223 */ /* 0x000fca000000003d */
[----:B------:R-:W-:-:S05]  /*3320*/  F2FP.BF16.F32.PACK_AB R61, RZ, R61 ;  /* 0x0000003dff3d723e */ /* 0x000fca00000010ff */
[----:B------:R0:W-:Y:S01]  /*3330*/  @P0 STG.E.U16 desc[UR36][R58.64+0x10], R61 ;  /* 0x0000103d3a000986 */ /* 0x0001e2000c101524 */
[----:B------:R-:W-:-:S05]  /*3340*/  IADD3 R117, P0, R108, 0x80, RZ ;  /* 0x000000806c757810 */ /* 0x000fca0007f1e0ff */
[----:B------:R-:W-:Y:S01]  /*3350*/  IMAD.X R109, RZ, RZ, R109, P0 ;  /* 0x000000ffff6d7224 */ /* 0x000fe200000e066d */
[----:B------:R-:W-:-:S13]  /*3360*/  ISETP.GT.AND P0, PT, R3, 0x8, P1 ;  /* 0x000000080300780c */ /* 0x000fda0000f04270 */
[----:B0-----:R-:W-:Y:S05]  /*3370*/  @!P0 BRA `(.L_x_45) ;  /* 0x0000000000048947 */ /* 0x001fea0003800000 */
[----:B------:R0:W5:Y:S02]  /*3380*/  LDG.E.LTC128B.U16 R119, desc[UR36][R56.64+0x12] ;  /* 0x0000122438777981 */ /* 0x000164000c1e1520 */
.L_x_45:
[----:B------:R-:W-:Y:S05]  /*3390*/  BSYNC B1 ;  /* 0x0000000000017941 */ /* 0x000fea0003800000 */
.L_x_44:
[----:B-----5:R-:W-:Y:S01]  /*33a0*/  IMAD.U32 R61, R119, 0x10000, RZ ;  /* 0x00010000773d7824 */ /* 0x020fe200078e00ff */
[----:B------:R-:W-:Y:S01]  /*33b0*/  ISETP.GT.AND P2, PT, R4, 0x10, PT ;  /* 0x000000100400780c */ /* 0x000fe20003f44270 */
[----:B------:R-:W-:Y:S01]  /*33c0*/  IMAD R62, R109, R8, RZ ;  /* 0x000000086d3e7224 */ /* 0x000fe200078e02ff */
[----:B------:R-:W-:Y:S01]  /*33d0*/  BSSY B1, `(.L_x_46) ;  /* 0x0000021000017945 */ /* 0x000fe20003800000 */
[----:B------:R-:W-:Y:S01]  /*33e0*/  FMUL R60, R61, R90 ;  /* 0x0000005a3d3c7220 */ /* 0x000fe20000400000 */
[----:B------:R-:W-:-:S04]  /*33f0*/  IMAD.WIDE.U32 R112, R117, R8, R112 ;  /* 0x0000000875707225 */ /* 0x000fc800078e0070 */
[----:B------:R-:W-:Y:S01]  /*3400*/  FFMA R63, R63, R22, R60 ;  /* 0x000000163f3f7223 */ /* 0x000fe2000000003c */
[C---:B------:R-:W-:Y:S02]  /*3410*/  IMAD R105, R117.reuse, R9, R62 ;  /* 0x0000000975697224 */ /* 0x040fe400078e023e */
[-C--:B------:R-:W-:Y:S02]  /*3420*/  IMAD.WIDE.U32 R60, R117, R8.reuse, R12 ;  /* 0x00000008753c7225 */ /* 0x080fe400078e000c */
[----:B------:R-:W-:Y:S02]  /*3430*/  F2FP.BF16.F32.PACK_AB R63, RZ, R63 ;  /* 0x0000003fff3f723e */ /* 0x000fe400000010ff */
[----:B------:R-:W-:Y:S02]  /*3440*/  IMAD.IADD R61, R105, 0x1, R61 ;  /* 0x00000001693d7824 */ /* 0x000fe400078e023d */
[----:B------:R-:W-:Y:S01]  /*3450*/  PRMT R109, R63, 0x7610, R109 ;  /* 0x000076103f6d7816 */ /* 0x000fe2000000006d */
[----:B------:R-:W-:-:S04]  /*3460*/  IMAD.WIDE.U32 R62, R117, R8, R106 ;  /* 0x00000008753e7225 */ /* 0x000fc800078e006a */
[----:B------:R1:W-:Y:S01]  /*3470*/  @P0 STG.E.U16 desc[UR36][R58.64+0x12], R109 ;  /* 0x0000126d3a000986 */ /* 0x0003e2000c101524 */
[----:B------:R-:W-:Y:S02]  /*3480*/  IMAD.IADD R9, R63, 0x1, R105 ;  /* 0x000000013f097824 */ /* 0x000fe400078e0269 */
[----:B------:R-:W-:Y:S02]  /*3490*/  IMAD.IADD R105, R105, 0x1, R113 ;  /* 0x0000000169697824 */ /* 0x000fe400078e0271 */
[----:B-1----:R-:W-:Y:S01]  /*34a0*/  IMAD.WIDE.U32 R108, R23, R102, R60 ;  /* 0x00000066176c7225 */ /* 0x002fe200078e003c */
[----:B------:R-:W-:-:S04]  /*34b0*/  LEA R60, P0, R62, R14, 0x1 ;  /* 0x0000000e3e3c7211 */ /* 0x000fc800078008ff */
[----:B------:R-:W-:Y:S01]  /*34c0*/  LEA.HI.X R61, R62, R15, R9, 0x1, P0 ;  /* 0x0000000f3e3d7211 */ /* 0x000fe200000f0c09 */
[----:B------:R-:W-:Y:S01]  /*34d0*/  IMAD.IADD R9, R115, 0x1, R109 ;  /* 0x0000000173097824 */ /* 0x000fe200078e026d */
[----:B------:R-:W-:-:S04]  /*34e0*/  LEA R8, P0, R108, R14, 0x1 ;  /* 0x0000000e6c087211 */ /* 0x000fc800078008ff */
[----:B------:R-:W-:Y:S02]  /*34f0*/  LEA.HI.X R9, R108, R15, R9, 0x1, P0 ;  /* 0x0000000f6c097211 */ /* 0x000fe400000f0c09 */
[----:B------:R-:W-:-:S05]  /*3500*/  IADD3 R104, P0, R104, R112, RZ ;  /* 0x0000007068687210 */ /* 0x000fca0007f1e0ff */
[----:B------:R-:W-:Y:S01]  /*3510*/  IMAD.X R106, R105, 0x1, R107, P0 ;  /* 0x00000001696a7824 */ /* 0x000fe200000e066b */
[----:B------:R-:W-:-:S05]  /*3520*/  IADD3 R62, P0, R12, R112, RZ ;  /* 0x000000700c3e7210 */ /* 0x000fca0007f1e0ff */
[----:B------:R-:W-:Y:S01]  /*3530*/  IMAD.X R63, R13, 0x1, R105, P0 ;  /* 0x000000010d3f7824 */ /* 0x000fe200000e0669 */
[----:B------:R-:W-:Y:S01]  /*3540*/  LEA R12, P0, R104, R14, 0x1 ;  /* 0x0000000e680c7211 */ /* 0x000fe200078008ff */
[----:B------:R-:W-:-:S03]  /*3550*/  IMAD.WIDE.U32 R62, R23, R102, R62 ;  /* 0x00000066173e7225 */ /* 0x000fc600078e003e */
[----:B------:R-:W-:Y:S02]  /*3560*/  LEA.HI.X R13, R104, R15, R106, 0x1, P0 ;  /* 0x0000000f680d7211 */ /* 0x000fe400000f0c6a */
[----:B------:R-:W-:Y:S01]  /*3570*/  P2R R102, PR, RZ, 0x4 ;  /* 0x00000004ff667803 */ /* 0x000fe20000000000 */
[----:B------:R-:W-:Y:S01]  /*3580*/  IMAD.IADD R115, R115, 0x1, R63 ;  /* 0x0000000173737824 */ /* 0x000fe200078e023f */
[----:B------:R-:W-:-:S04]  /*3590*/  LEA R14, P0, R62, R14, 0x1 ;  /* 0x0000000e3e0e7211 */ /* 0x000fc800078008ff */
[----:B------:R-:W-:Y:S02]  /*35a0*/  LEA.HI.X R15, R62, R15, R115, 0x1, P0 ;  /* 0x0000000f3e0f7211 */ /* 0x000fe400000f0c73 */
[----:B------:R-:W-:-:S13]  /*35b0*/  ISETP.GT.AND P0, PT, R3, RZ, P2 ;  /* 0x000000ff0300720c */ /* 0x000fda0001704270 */
[----:B------:R-:W-:Y:S05]  /*35c0*/  @!P0 BRA `(.L_x_47) ;  /* 0x0000000000048947 */ /* 0x000fea0003800000 */
[----:B------:R1:W5:Y:S02]  /*35d0*/  LDG.E.LTC128B.U16 R119, desc[UR36][R10.64+0x20] ;  /* 0x000020240a777981 */ /* 0x000364000c1e1520 */
.L_x_47:
[----:B------:R-:W-:Y:S05]  /*35e0*/  BSYNC B1 ;  /* 0x0000000000017941 */ /* 0x000fea0003800000 */
.L_x_46:
[----:B-----5:R-:W-:Y:S01]  /*35f0*/  IMAD.U32 R23, R119, 0x10000, RZ ;  /* 0x0001000077177824 */ /* 0x020fe200078e00ff */
        /* <DEDUP_REMOVED lines=10> */
.L_x_49:
[----:B------:R-:W-:Y:S05]  /*36a0*/  BSYNC B1 ;  /* 0x0000000000017941 */ /* 0x000fea0003800000 */
.L_x_48:
[----:B-----5:R-:W-:Y:S01]  /*36b0*/  IMAD.U32 R23, R119, 0x10000, RZ ;  /* 0x0001000077177824 */ /* 0x020fe200078e00ff */
[----:B------:R-:W-:Y:S03]  /*36c0*/  BSSY B1, `(.L_x_50) ;  /* 0x0000008000017945 */ /* 0x000fe60003800000 */
[----:B------:R-:W-:-:S04]  /*36d0*/  FMUL R62, R23, R90 ;  /* 0x0000005a173e7220 */ /* 0x000fc80000400000 */
[----:B------:R-:W-:-:S05]  /*36e0*/  FFMA R62, R65, R22, R62 ;  /* 0x00000016413e7223 */ /* 0x000fca000000003e */
[----:B------:R-:W-:-:S05]  /*36f0*/  F2FP.BF16.F32.PACK_AB R62, RZ, R62 ;  /* 0x0000003eff3e723e */ /* 0x000fca00000010ff */
[----:B------:R0:W-:Y:S01]  /*3700*/  @P0 STG.E.U16 desc[UR36][R20.64+0x22], R62 ;  /* 0x0000223e14000986 */ /* 0x0001e2000c101524 */
[----:B------:R-:W-:-:S13]  /*3710*/  ISETP.GT.AND P0, PT, R3, 0x8, P2 ;  /* 0x000000080300780c */ /* 0x000fda0001704270 */
[----:B0-----:R-:W-:Y:S05]  /*3720*/  @!P0 BRA `(.L_x_51) ;  /* 0x0000000000048947 */ /* 0x001fea0003800000 */
[----:B------:R0:W5:Y:S02]  /*3730*/  LDG.E.LTC128B.U16 R119, desc[UR36][R56.64+0x20] ;  /* 0x0000202438777981 */ /* 0x000164000c1e1520 */
.L_x_51:
[----:B------:R-:W-:Y:S05]  /*3740*/  BSYNC B1 ;  /* 0x0000000000017941 */ /* 0x000fea0003800000 */
.L_x_50:
        /* <DEDUP_REMOVED lines=9> */
.L_x_53:
[----:B------:R-:W-:Y:S05]  /*37e0*/  BSYNC B1 ;  /* 0x0000000000017941 */ /* 0x000fea0003800000 */
.L_x_52:
        /* <DEDUP_REMOVED lines=11> */
.L_x_55:
[----:B------:R-:W-:Y:S05]  /*38a0*/  BSYNC B1 ;  /* 0x0000000000017941 */ /* 0x000fea0003800000 */
.L_x_54:
[----:B-----5:R-:W-:Y:S01]  /*38b0*/  IMAD.U32 R23, R119, 0x10000, RZ ;  /* 0x0001000077177824 */ /* 0x020fe200078e00ff */
[----:B------:R-:W-:Y:S01]  /*38c0*/  ISETP.GT.AND P1, PT, R4, 0x19, PT ;  /* 0x000000190400780c */ /* 0x000fe20003f24270 */
[----:B------:R-:W-:Y:S02]  /*38d0*/  BSSY B1, `(.L_x_56) ;  /* 0x0000009000017945 */ /* 0x000fe40003800000 */
[----:B------:R-:W-:-:S04]  /*38e0*/  FMUL R23, R23, R90 ;  /* 0x0000005a17177220 */ /* 0x000fc80000400000 */
[----:B------:R-:W-:Y:S01]  /*38f0*/  FFMA R23, R68, R22, R23 ;  /* 0x0000001644177223 */ /* 0x000fe20000000017 */
[----:B------:R-:W-:-:S04]  /*3900*/  P2R R68, PR, RZ, 0x2 ;  /* 0x00000002ff447803 */ /* 0x000fc80000000000 */
[----:B------:R-:W-:-:S05]  /*3910*/  F2FP.BF16.F32.PACK_AB R23, RZ, R23 ;  /* 0x00000017ff17723e */ /* 0x000fca00000010ff */
[----:B------:R0:W-:Y:S01]  /*3920*/  @P0 STG.E.U16 desc[UR36][R20.64+0x30], R23 ;  /* 0x0000301714000986 */ /* 0x0001e2000c101524 */
[----:B------:R-:W-:-:S13]  /*3930*/  ISETP.GT.AND P0, PT, R3, RZ, P1 ;  /* 0x000000ff0300720c */ /* 0x000fda0000f04270 */
[----:B0-----:R-:W-:Y:S05]  /*3940*/  @!P0 BRA `(.L_x_57) ;  /* 0x0000000000048947 */ /* 0x001fea0003800000 */
[----:B------:R0:W5:Y:S02]  /*3950*/  LDG.E.LTC128B.U16 R119, desc[UR36][R10.64+0x32] ;  /* 0x000032240a777981 */ /* 0x000164000c1e1520 */
.L_x_57:
[----:B------:R-:W-:Y:S05]  /*3960*/  BSYNC B1 ;  /* 0x0000000000017941 */ /* 0x000fea0003800000 */
.L_x_56:
        /* <DEDUP_REMOVED lines=9> */
.L_x_59:
[----:B------:R-:W-:Y:S05]  /*3a00*/  BSYNC B1 ;  /* 0x0000000000017941 */ /* 0x000fea0003800000 */
.L_x_58:
        /* <DEDUP_REMOVED lines=9> */
.L_x_61:
[----:B------:R-:W-:Y:S05]  /*3aa0*/  BSYNC B1 ;  /* 0x0000000000017941 */ /* 0x000fea0003800000 */
.L_x_60:
        /* <DEDUP_REMOVED lines=11> */
.L_x_63:
[----:B------:R-:W-:Y:S05]  /*3b60*/  BSYNC B1 ;  /* 0x0000000000017941 */ /* 0x000fea0003800000 */
.L_x_62:
        /* <DEDUP_REMOVED lines=11> */
.L_x_65:
[----:B------:R-:W-:Y:S05]  /*3c20*/  BSYNC B1 ;  /* 0x0000000000017941 */ /* 0x000fea0003800000 */
.L_x_64:
        /* <DEDUP_REMOVED lines=9> */
.L_x_67:
[----:B------:R-:W-:Y:S05]  /*3cc0*/  BSYNC B1 ;  /* 0x0000000000017941 */ /* 0x000fea0003800000 */
.L_x_66:
        /* <DEDUP_REMOVED lines=9> */
.L_x_69:
[----:B------:R-:W-:Y:S05]  /*3d60*/  BSYNC B1 ;  /* 0x0000000000017941 */ /* 0x000fea0003800000 */
.L_x_68:
        /* <DEDUP_REMOVED lines=11> */
.L_x_71:
[----:B------:R-:W-:Y:S05]  /*3e20*/  BSYNC B1 ;  /* 0x0000000000017941 */ /* 0x000fea0003800000 */
.L_x_70:
[----:B-----5:R-:W-:Y:S01]  /*3e30*/  IMAD.U32 R23, R119, 0x10000, RZ ;  /* 0x0001000077177824 */ /* 0x020fe200078e00ff */
[----:B------:R-:W-:Y:S01]  /*3e40*/  ISETP.GT.AND P4, PT, R4, 0x29, PT ;  /* 0x000000290400780c */ /* 0x000fe20003f84270 */
[----:B------:R-:W-:Y:S02]  /*3e50*/  BSSY B1, `(.L_x_72) ;  /* 0x0000009000017945 */ /* 0x000fe40003800000 */
[----:B------:R-:W-:-:S04]  /*3e60*/  FMUL R23, R23, R90 ;  /* 0x0000005a17177220 */ /* 0x000fc80000400000 */
[----:B------:R-:W-:-:S05]  /*3e70*/  FFMA R23, R76, R22, R23 ;  /* 0x000000164c177223 */ /* 0x000fca0000000017 */
[----:B------:R-:W-:-:S05]  /*3e80*/  F2FP.BF16.F32.PACK_AB R23, RZ, R23 ;  /* 0x00000017ff17723e */ /* 0x000fca00000010ff */
[----:B------:R1:W-:Y:S01]  /*3e90*/  @P0 STG.E.U16 desc[UR36][R20.64+0x50], R23 ;  /* 0x0000501714000986 */ /* 0x0003e2000c101524 */
[----:B------:R-:W-:Y:S02]  /*3ea0*/  ISETP.GT.AND P0, PT, R3, RZ, P4 ;  /* 0x000000ff0300720c */ /* 0x000fe40002704270 */
[----:B-1----:R-:W-:-:S11]  /*3eb0*/  P2R R23, PR, RZ, 0x10 ;  /* 0x00000010ff177803 */ /* 0x002fd60000000000 */
[----:B------:R-:W-:Y:S05]  /*3ec0*/  @!P0 BRA `(.L_x_73) ;  /* 0x0000000000048947 */ /* 0x000fea0003800000 */
[----:B------:R1:W5:Y:S02]  /*3ed0*/  LDG.E.LTC128B.U16 R119, desc[UR36][R10.64+0x52] ;  /* 0x000052240a777981 */ /* 0x000364000c1e1520 */
.L_x_73:
[----:B------:R-:W-:Y:S05]  /*3ee0*/  BSYNC B1 ;  /* 0x0000000000017941 */ /* 0x000fea0003800000 */
.L_x_72:
        /* <DEDUP_REMOVED lines=9> */
.L_x_75:
[----:B------:R-:W-:Y:S05]  /*3f80*/  BSYNC B1 ;  /* 0x0000000000017941 */ /* 0x000fea0003800000 */
.L_x_74:
        /* <DEDUP_REMOVED lines=9> */
.L_x_77:
[----:B------:R-:W-:Y:S05]  /*4020*/  BSYNC B1 ;  /* 0x0000000000017941 */ /* 0x000fea0003800000 */
.L_x_76:
[----:B-----5:R-:W-:Y:S01]  /*4030*/  IMAD.U32 R23, R119, 0x10000, RZ ;  /* 0x0001000077177824 */ /* 0x020fe200078e00ff */
[----:B------:R-:W-:Y:S01]  /*4040*/  ISETP.GT.AND P6, PT, R4, 0x30, PT ;  /* 0x000000300400780c */ /* 0x000fe20003fc4270 */
[----:B------:R-:W-:Y:S02]  /*4050*/  BSSY B1, `(.L_x_78) ;  /* 0x0000008000017945 */ /* 0x000fe40003800000 */
[----:B------:R-:W-:-:S04]  /*4060*/  FMUL R62, R23, R90 ;  /* 0x0000005a173e7220 */ /* 0x000fc80000400000 */
[----:B------:R-:W-:-:S05]  /*4070*/  FFMA R62, R79, R22, R62 ;  /* 0x000000164f3e7223 */ /* 0x000fca000000003e */
[----:B------:R-:W-:-:S05]  /*4080*/  F2FP.BF16.F32.PACK_AB R62, RZ, R62 ;  /* 0x0000003eff3e723e */ /* 0x000fca00000010ff */
[----:B------:R0:W-:Y:S01]  /*4090*/  @P0 STG.E.U16 desc[UR36][R58.64+0x52], R62 ;  /* 0x0000523e3a000986 */ /* 0x0001e2000c101524 */
[----:B------:R-:W-:-:S13]  /*40a0*/  ISETP.GT.AND P0, PT, R3, RZ, P6 ;  /* 0x000000ff0300720c */ /* 0x000fda0003704270 */
[----:B0-----:R-:W-:Y:S05]  /*40b0*/  @!P0 BRA `(.L_x_79) ;  /* 0x0000000000048947 */ /* 0x001fea0003800000 */
[----:B------:R0:W5:Y:S02]  /*40c0*/  LDG.E.LTC128B.U16 R119, desc[UR36][R10.64+0x60] ;  /* 0x000060240a777981 */ /* 0x000164000c1e1520 */
.L_x_79:
[----:B------:R-:W-:Y:S05]  /*40d0*/  BSYNC B1 ;  /* 0x0000000000017941 */ /* 0x000fea0003800000 */
.L_x_78:
        /* <DEDUP_REMOVED lines=10> */
.L_x_81:
[----:B------:R-:W-:Y:S05]  /*4180*/  BSYNC B1 ;  /* 0x0000000000017941 */ /* 0x000fea0003800000 */
.L_x_80:
        /* <DEDUP_REMOVED lines=9> */
.L_x_83:
[----:B------:R-:W-:Y:S05]  /*4220*/  BSYNC B1 ;  /* 0x0000000000017941 */ /* 0x000fea0003800000 */
.L_x_82:
        /* <DEDUP_REMOVED lines=9> */
.L_x_85:
[----:B------:R-:W-:Y:S05]  /*42c0*/  BSYNC B1 ;  /* 0x0000000000017941 */ /* 0x000fea0003800000 */
.L_x_84:
        /* <DEDUP_REMOVED lines=10> */
.L_x_87:
[----:B------:R-:W-:Y:S05]  /*4370*/  BSYNC B1 ;  /* 0x0000000000017941 */ /* 0x000fea0003800000 */
.L_x_86:
[----:B-----5:R-:W-:Y:S01]  /*4380*/  IMAD.U32 R23, R119, 0x10000, RZ ;  /* 0x0001000077177824 */ /* 0x020fe200078e00ff */
[----:B------:R-:W-:Y:S03]  /*4390*/  BSSY B1, `(.L_x_88) ;  /* 0x000000f000017945 */ /* 0x000fe60003800000 */
[----:B------:R-:W-:-:S04]  /*43a0*/  FMUL R23, R23, R90 ;  /* 0x0000005a17177220 */ /* 0x000fc80000400000 */
[----:B------:R-:W-:-:S05]  /*43b0*/  FFMA R23, R84, R22, R23 ;  /* 0x0000001654177223 */ /* 0x000fca0000000017 */
[----:B------:R-:W-:-:S05]  /*43c0*/  F2FP.BF16.F32.PACK_AB R23, RZ, R23 ;  /* 0x00000017ff17723e */ /* 0x000fca00000010ff */
[----:B------:R0:W-:Y:S01]  /*43d0*/  @P0 STG.E.U16 desc[UR36][R20.64+0x70], R23 ;  /* 0x0000701714000986 */ /* 0x0001e2000c101524 */
[----:B------:R-:W-:-:S05]  /*43e0*/  IADD3 R64, P0, R103, R110, RZ ;  /* 0x0000006e67407210 */ /* 0x000fca0007f1e0ff */
[----:B------:R-:W-:Y:S01]  /*43f0*/  IMAD.X R65, R5, 0x1, R111, P0 ;  /* 0x0000000105417824 */ /* 0x000fe200000e066f */
[----:B------:R-:W-:-:S05]  /*4400*/  IADD3 R66, P0, R103, R110, RZ ;  /* 0x0000006e67427210 */ /* 0x000fca0007f1e0ff */
[----:B------:R-:W-:Y:S01]  /*4410*/  IMAD.X R67, R5, 0x1, R111, P0 ;  /* 0x0000000105437824 */ /* 0x000fe200000e066f */
[----:B------:R-:W-:-:S05]  /*4420*/  IADD3 R62, P0, R103, R20, RZ ;  /* 0x00000014673e7210 */ /* 0x000fca0007f1e0ff */
[----:B------:R-:W-:Y:S01]  /*4430*/  IMAD.X R63, R5, 0x1, R21, P0 ;  /* 0x00000001053f7824 */ /* 0x000fe200000e0615 */
[----:B------:R-:W-:-:S04]  /*4440*/  ISETP.GT.AND P0, PT, R4, 0x39, PT ;  /* 0x000000390400780c */ /* 0x000fc80003f04270 */
[----:B------:R-:W-:-:S13]  /*4450*/  ISETP.GT.AND P3, PT, R3, RZ, P0 ;  /* 0x000000ff0300720c */ /* 0x000fda0000764270 */
[----:B0-----:R-:W-:Y:S05]  /*4460*/  @!P3 BRA `(.L_x_89) ;  /* 0x000000000004b947 */ /* 0x001fea0003800000 */
[----:B------:R0:W5:Y:S02]  /*4470*/  LDG.E.LTC128B.U16 R119, desc[UR36][R10.64+0x72] ;  /* 0x000072240a777981 */ /* 0x000164000c1e1520 */
.L_x_89:
[----:B------:R-:W-:Y:S05]  /*4480*/  BSYNC B1 ;  /* 0x0000000000017941 */ /* 0x000fea0003800000 */
.L_x_88:
        /* <DEDUP_REMOVED lines=9> */
.L_x_91:
[----:B------:R-:W-:Y:S05]  /*4520*/  BSYNC B1 ;  /* 0x0000000000017941 */ /* 0x000fea0003800000 */
.L_x_90:
        /* <DEDUP_REMOVED lines=9> */
.L_x_93:
[----:B------:R-:W-:Y:S05]  /*45c0*/  BSYNC B1 ;  /* 0x0000000000017941 */ /* 0x000fea0003800000 */
.L_x_92:
[----:B-----5:R-:W-:-:S04]  /*45d0*/  IMAD.U32 R5, R119, 0x10000, RZ ;  /* 0x0001000077057824 */ /* 0x020fc800078e00ff */
[----:B------:R-:W-:-:S04]  /*45e0*/  FMUL R4, R5, R90 ;  /* 0x0000005a05047220 */ /* 0x000fc80000400000 */
[----:B------:R-:W-:-:S05]  /*45f0*/  FFMA R4, R87, R22, R4 ;  /* 0x0000001657047223 */ /* 0x000fca0000000004 */
[----:B------:R-:W-:-:S05]  /*4600*/  F2FP.BF16.F32.PACK_AB R4, RZ, R4 ;  /* 0x00000004ff04723e */ /* 0x000fca00000010ff */
[----:B------:R0:W-:Y:S01]  /*4610*/  @P3 STG.E.U16 desc[UR36][R58.64+0x72], R4 ;  /* 0x000072043a003986 */ /* 0x0001e2000c101524 */
[----:B------:R-:W-:-:S13]  /*4620*/  ISETP.GT.AND P3, PT, R3, 0x80, P5 ;  /* 0x000000800300780c */ /* 0x000fda0002f64270 */
[----:B------:R-:W2:Y:S01]  /*4630*/  @P3 LDG.E.LTC128B.U16 R119, desc[UR36][R60.64] ;  /* 0x000000243c773981 */ /* 0x000ea2000c1e1520 */
[----:B------:R-:W-:Y:S01]  /*4640*/  BSSY B1, `(.L_x_94) ;  /* 0x000000a000017945 */ /* 0x000fe20003800000 */
[----:B--2---:R-:W-:-:S04]  /*4650*/  IMAD.U32 R5, R119, 0x10000, RZ ;  /* 0x0001000077057824 */ /* 0x004fc800078e00ff */
[----:B------:R-:W-:-:S04]  /*4660*/  FMUL R5, R5, R90 ;  /* 0x0000005a05057220 */ /* 0x000fc80000400000 */
[----:B------:R-:W-:-:S05]  /*4670*/  FFMA R5, R24, R22, R5 ;  /* 0x0000001618057223 */ /* 0x000fca0000000005 */
[----:B------:R-:W-:-:S05]  /*4680*/  F2FP.BF16.F32.PACK_AB R5, RZ, R5 ;  /* 0x00000005ff05723e */ /* 0x000fca00000010ff */
[----:B------:R0:W-:Y:S01]  /*4690*/  @P3 STG.E.U16 desc[UR36][R62.64], R5 ;  /* 0x000000053e003986 */ /* 0x0001e2000c101524 */
[----:B------:R-:W-:-:S04]  /*46a0*/  ISETP.NE.AND P3, PT, R120, RZ, PT ;  /* 0x000000ff7800720c */ /* 0x000fc80003f65270 */
[----:B------:R-:W-:-:S13]  /*46b0*/  ISETP.GT.AND P3, PT, R3, 0x80, P3 ;  /* 0x000000800300780c */ /* 0x000fda0001f64270 */
[----:B0-----:R-:W-:Y:S05]  /*46c0*/  @!P3 BRA `(.L_x_95) ;  /* 0x000000000004b947 */ /* 0x001fea0003800000 */
[----:B------:R0:W5:Y:S02]  /*46d0*/  LDG.E.LTC128B.U16 R119, desc[UR36][R8.64+0x2] ;  /* 0x0000022408777981 */ /* 0x000164000c1e1520 */
.L_x_95:
[----:B------:R-:W-:Y:S05]  /*46e0*/  BSYNC B1 ;  /* 0x0000000000017941 */ /* 0x000fea0003800000 */
.L_x_94:
[----:B-----5:R-:W-:Y:S01]  /*46f0*/  IMAD.U32 R5, R119, 0x10000, RZ ;  /* 0x0001000077057824 */ /* 0x020fe200078e00ff */
[----:B------:R-:W-:Y:S01]  /*4700*/  ISETP.GT.AND P5, PT, R3, 0x88, P5 ;  /* 0x000000880300780c */ /* 0x000fe20002fa4270 */
[----:B------:R-:W-:Y:S02]  /*4710*/  BSSY B1, `(.L_x_96) ;  /* 0x000000a000017945 */ /* 0x000fe40003800000 */
[----:B------:R-:W-:Y:S01]  /*4720*/  FMUL R4, R5, R90 ;  /* 0x0000005a05047220 */ /* 0x000fe20000400000 */
[----:B------:R-:W-:-:S03]  /*4730*/  @P3 IMAD.MOV.U32 R5, RZ, RZ, R63 ;  /* 0x000000ffff053224 */ /* 0x000fc600078e003f */
[----:B------:R-:W-:-:S05]  /*4740*/  FFMA R4, R25, R22, R4 ;  /* 0x0000001619047223 */ /* 0x000fca0000000004 */
[----:B------:R-:W-:-:S04]  /*4750*/  F2FP.BF16.F32.PACK_AB R4, RZ, R4 ;  /* 0x00000004ff04723e */ /* 0x000fc800000010ff */
[----:B-1-3--:R-:W-:Y:S01]  /*4760*/  PRMT R10, R4, 0x7610, R10 ;  /* 0x00007610040a7816 */ /* 0x00afe2000000000a */
[----:B------:R-:W-:-:S05]  /*4770*/  @P3 IMAD.MOV.U32 R4, RZ, RZ, R62 ;  /* 0x000000ffff043224 */ /* 0x000fca00078e003e */
[----:B------:R1:W-:Y:S01]  /*4780*/  @P3 STG.E.U16 desc[UR36][R4.64+0x2], R10 ;  /* 0x0000020a04003986 */ /* 0x0003e2000c101524 */
[----:B------:R-:W-:Y:S05]  /*4790*/  @!P5 BRA `(.L_x_97) ;  /* 0x000000000004d947 */ /* 0x000fea0003800000 */
[----:B------:R2:W5:Y:S02]  /*47a0*/  LDG.E.LTC128B.U16 R119, desc[UR36][R12.64] ;  /* 0x000000240c777981 */ /* 0x000564000c1e1520 */
.L_x_97:
[----:B------:R-:W-:Y:S05]  /*47b0*/  BSYNC B1 ;  /* 0x0000000000017941 */ /* 0x000fea0003800000 */
.L_x_96:
[----:B-1---5:R-:W-:Y:S01]  /*47c0*/  IMAD.U32 R5, R119, 0x10000, RZ ;  /* 0x0001000077057824 */ /* 0x022fe200078e00ff */
[----:B------:R-:W-:Y:S01]  /*47d0*/  ISETP.NE.AND P3, PT, R120, RZ, PT ;  /* 0x000000ff7800720c */ /* 0x000fe20003f65270 */
[----:B------:R-:W-:Y:S02]  /*47e0*/  BSSY B1, `(.L_x_98) ;  /* 0x0000008000017945 */ /* 0x000fe40003800000 */
[----:B------:R-:W-:Y:S01]  /*47f0*/  FMUL R5, R5, R90 ;  /* 0x0000005a05057220 */ /* 0x000fe20000400000 */
[----:B------:R-:W-:-:S03]  /*4800*/  ISETP.GT.AND P3, PT, R3, 0x88, P3 ;  /* 0x000000880300780c */ /* 0x000fc60001f64270 */
[----:B------:R-:W-:-:S05]  /*4810*/  FFMA R5, R26, R22, R5 ;  /* 0x000000161a057223 */ /* 0x000fca0000000005 */
[----:B------:R-:W-:-:S05]  /*4820*/  F2FP.BF16.F32.PACK_AB R5, RZ, R5 ;  /* 0x00000005ff05723e */ /* 0x000fca00000010ff */
[----:B------:R1:W-:Y:S01]  /*4830*/  @P5 STG.E.U16 desc[UR36][R64.64], R5 ;  /* 0x0000000540005986 */ /* 0x0003e2000c101524 */
[----:B------:R-:W-:Y:S05]  /*4840*/  @!P3 BRA `(.L_x_99) ;  /* 0x000000000004b947 */ /* 0x000fea0003800000 */
[----:B------:R3:W5:Y:S02]  /*4850*/  LDG.E.LTC128B.U16 R119, desc[UR36][R14.64+0x2] ;  /* 0x000002240e777981 */ /* 0x000764000c1e1520 */
.L_x_99:
[----:B------:R-:W-:Y:S05]  /*4860*/  BSYNC B1 ;  /* 0x0000000000017941 */ /* 0x000fea0003800000 */
.L_x_98:
[----:B-1---5:R-:W-:Y:S01]  /*4870*/  IMAD.U32 R5, R119, 0x10000, RZ ;  /* 0x0001000077057824 */ /* 0x022fe200078e00ff */
[----:B------:R-:W-:Y:S01]  /*4880*/  ISETP.NE.AND P5, PT, R116, RZ, PT ;  /* 0x000000ff7400720c */ /* 0x000fe20003fa5270 */
[----:B------:R-:W-:Y:S02]  /*4890*/  BSSY B1, `(.L_x_100) ;  /* 0x0000008000017945 */ /* 0x000fe40003800000 */
[----:B------:R-:W-:-:S04]  /*48a0*/  FMUL R4, R5, R90 ;  /* 0x0000005a05047220 */ /* 0x000fc80000400000 */
[----:B------:R-:W-:-:S05]  /*48b0*/  FFMA R4, R27, R22, R4 ;  /* 0x000000161b047223 */ /* 0x000fca0000000004 */
[----:B------:R-:W-:-:S05]  /*48c0*/  F2FP.BF16.F32.PACK_AB R4, RZ, R4 ;  /* 0x00000004ff04723e */ /* 0x000fca00000010ff */
[----:B------:R1:W-:Y:S01]  /*48d0*/  @P3 STG.E.U16 desc[UR36][R66.64+0x2], R4 ;  /* 0x0000020442003986 */ /* 0x0003e2000c101524 */
[----:B------:R-:W-:-:S13]  /*48e0*/  ISETP.GT.AND P3, PT, R3, 0x80, P5 ;  /* 0x000000800300780c */ /* 0x000fda0002f64270 */
[----:B-1----:R-:W-:Y:S05]  /*48f0*/  @!P3 BRA `(.L_x_101) ;  /* 0x000000000004b947 */ /* 0x002fea0003800000 */
[----:B------:R1:W5:Y:S02]  /*4900*/  LDG.E.LTC128B.U16 R119, desc[UR36][R8.64+0x10] ;  /* 0x0000102408777981 */ /* 0x000364000c1e1520 */
.L_x_101:
[----:B------:R-:W-:Y:S05]  /*4910*/  BSYNC B1 ;  /* 0x0000000000017941 */ /* 0x000fea0003800000 */
.L_x_100:
[----:B-----5:R-:W-:Y:S01]  /*4920*/  IMAD.U32 R5, R119, 0x10000, RZ ;  /* 0x0001000077057824 */ /* 0x020fe200078e00ff */
[----:B------:R-:W-:Y:S01]  /*4930*/  ISETP.NE.AND P5, PT, R121, RZ, PT ;  /* 0x000000ff7900720c */ /* 0x000fe20003fa5270 */
[----:B------:R-:W-:Y:S01]  /*4940*/  @P3 IMAD.MOV.U32 R4, RZ, RZ, R62 ;  /* 0x000000ffff043224 */ /* 0x000fe200078e003e */
[----:B------:R-:W-:Y:S01]  /*4950*/  BSSY B1, `(.L_x_102) ;  /* 0x000000a000017945 */ /* 0x000fe20003800000 */
[----:B------:R-:W-:-:S04]  /*4960*/  FMUL R5, R5, R90 ;  /* 0x0000005a05057220 */ /* 0x000fc80000400000 */
[----:B------:R-:W-:-:S05]  /*4970*/  FFMA R5, R28, R22, R5 ;  /* 0x000000161c057223 */ /* 0x000fca0000000005 */
[----:B------:R-:W-:-:S04]  /*4980*/  F2FP.BF16.F32.PACK_AB R5, RZ, R5 ;  /* 0x00000005ff05723e */ /* 0x000fc800000010ff */
[----:B------:R-:W-:Y:S01]  /*4990*/  PRMT R10, R5, 0x7610, R10 ;  /* 0x00007610050a7816 */ /* 0x000fe2000000000a */
[----:B------:R-:W-:-:S05]  /*49a0*/  @P3 IMAD.MOV.U32 R5, RZ, RZ, R63 ;  /* 0x000000ffff053224 */ /* 0x000fca00078e003f */
[----:B------:R0:W-:Y:S01]  /*49b0*/  @P3 STG.E.U16 desc[UR36][R4.64+0x10], R10 ;  /* 0x0000100a04003986 */ /* 0x0001e2000c101524 */
[----:B------:R-:W-:-:S13]  /*49c0*/  ISETP.GT.AND P3, PT, R3, 0x80, P5 ;  /* 0x000000800300780c */ /* 0x000fda0002f64270 */
[----:B0-----:R-:W-:Y:S05]  /*49d0*/  @!P3 BRA `(.L_x_103) ;  /* 0x000000000004b947 */ /* 0x001fea0003800000 */
[----:B------:R0:W5:Y:S02]  /*49e0*/  LDG.E.LTC128B.U16 R119, desc[UR36][R8.64+0x12] ;  /* 0x0000122408777981 */ /* 0x000164000c1e1520 */
.L_x_103:
[----:B------:R-:W-:Y:S05]  /*49f0*/  BSYNC B1 ;  /* 0x0000000000017941 */ /* 0x000fea0003800000 */
.L_x_102:
[----:B-----5:R-:W-:Y:S01]  /*4a00*/  IMAD.U32 R5, R119, 0x10000, RZ ;  /* 0x0001000077057824 */ /* 0x020fe200078e00ff */
[----:B------:R-:W-:Y:S03]  /*4a10*/  BSSY B1, `(.L_x_104) ;  /* 0x000000c000017945 */ /* 0x000fe60003800000 */
[----:B------:R-:W-:Y:S01]  /*4a20*/  FMUL R4, R5, R90 ;  /* 0x0000005a05047220 */ /* 0x000fe20000400000 */
[----:B------:R-:W-:-:S03]  /*4a30*/  @P3 IMAD.MOV.U32 R5, RZ, RZ, R63 ;  /* 0x000000ffff053224 */ /* 0x000fc600078e003f */
[----:B------:R-:W-:-:S05]  /*4a40*/  FFMA R4, R29, R22, R4 ;  /* 0x000000161d047223 */ /* 0x000fca0000000004 */
[----:B------:R-:W-:-:S04]  /*4a50*/  F2FP.BF16.F32.PACK_AB R4, RZ, R4 ;  /* 0x00000004ff04723e */ /* 0x000fc800000010ff */
[----:B------:R-:W-:Y:S01]  /*4a60*/  PRMT R10, R4, 0x7610, R10 ;  /* 0x00007610040a7816 */ /* 0x000fe2000000000a */
[----:B------:R-:W-:-:S05]  /*4a70*/  @P3 IMAD.MOV.U32 R4, RZ, RZ, R62 ;  /* 0x000000ffff043224 */ /* 0x000fca00078e003e */
[----:B------:R0:W-:Y:S01]  /*4a80*/  @P3 STG.E.U16 desc[UR36][R4.64+0x12], R10 ;  /* 0x0000120a04003986 */ /* 0x0001e2000c101524 */
[----:B------:R-:W-:-:S04]  /*4a90*/  ISETP.NE.AND P3, PT, R116, RZ, PT ;  /* 0x000000ff7400720c */ /* 0x000fc80003f65270 */
[----:B------:R-:W-:-:S13]  /*4aa0*/  ISETP.GT.AND P3, PT, R3, 0x88, P3 ;  /* 0x000000880300780c */ /* 0x000fda0001f64270 */
[----:B0-----:R-:W-:Y:S05]  /*4ab0*/  @!P3 BRA `(.L_x_105) ;  /* 0x000000000004b947 */ /* 0x001fea0003800000 */
[----:B------:R0:W5:Y:S02]  /*4ac0*/  LDG.E.LTC128B.U16 R119, desc[UR36][R14.64+0x10] ;  /* 0x000010240e777981 */ /* 0x000164000c1e1520 */
.L_x_105:
[----:B------:R-:W-:Y:S05]  /*4ad0*/  BSYNC B1 ;  /* 0x0000000000017941 */ /* 0x000fea0003800000 */
.L_x_104:
        /* <DEDUP_REMOVED lines=9> */
.L_x_107:
[----:B------:R-:W-:Y:S05]  /*4b70*/  BSYNC B1 ;  /* 0x0000000000017941 */ /* 0x000fea0003800000 */
.L_x_106:
[----:B-----5:R-:W-:Y:S01]  /*4b80*/  IMAD.U32 R5, R119, 0x10000, RZ ;  /* 0x0001000077057824 */ /* 0x020fe200078e00ff */
[----:B------:R-:W-:Y:S01]  /*4b90*/  ISETP.NE.AND P5, PT, R102, RZ, PT ;  /* 0x000000ff6600720c */ /* 0x000fe20003fa5270 */
[----:B------:R-:W-:Y:S02]  /*4ba0*/  BSSY B1, `(.L_x_108) ;  /* 0x000000b000017945 */ /* 0x000fe40003800000 */
[----:B------:R-:W-:Y:S01]  /*4bb0*/  FMUL R4, R5, R90 ;  /* 0x0000005a05047220 */ /* 0x000fe20000400000 */
[----:B------:R-:W-:-:S03]  /*4bc0*/  @P3 IMAD.MOV.U32 R5, RZ, RZ, R7 ;  /* 0x000000ffff053224 */ /* 0x000fc600078e0007 */
        /* <DEDUP_REMOVED lines=8> */
.L_x_109:
[----:B------:R-:W-:Y:S05]  /*4c50*/  BSYNC B1 ;  /* 0x0000000000017941 */ /* 0x000fea0003800000 */
.L_x_108:
        /* <DEDUP_REMOVED lines=13> */
.L_x_111:
[----:B------:R-:W-:Y:S05]  /*4d30*/  BSYNC B1 ;  /* 0x0000000000017941 */ /* 0x000fea0003800000 */
.L_x_110:
        /* <DEDUP_REMOVED lines=13> */
.L_x_113:
[----:B------:R-:W-:Y:S05]  /*4e10*/  BSYNC B1 ;  /* 0x0000000000017941 */ /* 0x000fea0003800000 */
.L_x_112:
[----:B-----5:R-:W-:Y:S01]  /*4e20*/  IMAD.U32 R5, R119, 0x10000, RZ ;  /* 0x0001000077057824 */ /* 0x020fe200078e00ff */
[----:B------:R-:W-:Y:S01]  /*4e30*/  BSSY B1, `(.L_x_114) ;  /* 0x000000b000017945 */ /* 0x000fe20003800000 */
[----:B------:R-:W-:Y:S02]  /*4e40*/  @P3 IMAD.MOV.U32 R4, RZ, RZ, R6 ;  /* 0x000000ffff043224 */ /* 0x000fe400078e0006 */
        /* <DEDUP_REMOVED lines=9> */
.L_x_115:
[----:B------:R-:W-:Y:S05]  /*4ee0*/  BSYNC B1 ;  /* 0x0000000000017941 */ /* 0x000fea0003800000 */
.L_x_114:
        /* <DEDUP_REMOVED lines=13> */
.L_x_117:
[----:B------:R-:W-:Y:S05]  /*4fc0*/  BSYNC B1 ;  /* 0x0000000000017941 */ /* 0x000fea0003800000 */
.L_x_116:
        /* <DEDUP_REMOVED lines=13> */
.L_x_119:
[----:B------:R-:W-:Y:S05]  /*50a0*/  BSYNC B1 ;  /* 0x0000000000017941 */ /* 0x000fea0003800000 */
.L_x_118:
        /* <DEDUP_REMOVED lines=13> */
.L_x_121:
[----:B------:R-:W-:Y:S05]  /*5180*/  BSYNC B1 ;  /* 0x0000000000017941 */ /* 0x000fea0003800000 */
.L_x_120:
        /* <DEDUP_REMOVED lines=12> */
.L_x_123:
[----:B------:R-:W-:Y:S05]  /*5250*/  BSYNC B1 ;  /* 0x0000000000017941 */ /* 0x000fea0003800000 */
.L_x_122:
        /* <DEDUP_REMOVED lines=13> */
.L_x_125:
[----:B------:R-:W-:Y:S05]  /*5330*/  BSYNC B1 ;  /* 0x0000000000017941 */ /* 0x000fea0003800000 */
.L_x_124:
        /* <DEDUP_REMOVED lines=13> */
.L_x_127:
[----:B------:R-:W-:Y:S05]  /*5410*/  BSYNC B1 ;  /* 0x0000000000017941 */ /* 0x000fea0003800000 */
.L_x_126:
        /* <DEDUP_REMOVED lines=13> */
.L_x_129:
[----:B------:R-:W-:Y:S05]  /*54f0*/  BSYNC B1 ;  /* 0x0000000000017941 */ /* 0x000fea0003800000 */
.L_x_128:
        /* <DEDUP_REMOVED lines=12> */
.L_x_131:
[----:B------:R-:W-:Y:S05]  /*55c0*/  BSYNC B1 ;  /* 0x0000000000017941 */ /* 0x000fea0003800000 */
.L_x_130:
        /* <DEDUP_REMOVED lines=13> */
.L_x_133:
[----:B------:R-:W-:Y:S05]  /*56a0*/  BSYNC B1 ;  /* 0x0000000000017941 */ /* 0x000fea0003800000 */
.L_x_132:
        /* <DEDUP_REMOVED lines=12> */
.L_x_135:
[----:B------:R-:W-:Y:S05]  /*5770*/  BSYNC B1 ;  /* 0x0000000000017941 */ /* 0x000fea0003800000 */
.L_x_134:
        /* <DEDUP_REMOVED lines=12> */
.L_x_137:
[----:B------:R-:W-:Y:S05]  /*5840*/  BSYNC B1 ;  /* 0x0000000000017941 */ /* 0x000fea0003800000 */
.L_x_136:
        /* <DEDUP_REMOVED lines=12> */
.L_x_139:
[----:B------:R-:W-:Y:S05]  /*5910*/  BSYNC B1 ;  /* 0x0000000000017941 */ /* 0x000fea0003800000 */
.L_x_138:
        /* <DEDUP_REMOVED lines=12> */
.L_x_141:
[----:B------:R-:W-:Y:S05]  /*59e0*/  BSYNC B1 ;  /* 0x0000000000017941 */ /* 0x000fea0003800000 */
.L_x_140:
        /* <DEDUP_REMOVED lines=12> */
.L_x_143:
[----:B------:R-:W-:Y:S05]  /*5ab0*/  BSYNC B1 ;  /* 0x0000000000017941 */ /* 0x000fea0003800000 */
.L_x_142:
[----:B-----5:R-:W-:Y:S01]  /*5ac0*/  IMAD.U32 R5, R119, 0x10000, RZ ;  /* 0x0001000077057824 */ /* 0x020fe200078e00ff */
[----:B------:R-:W-:Y:S01]  /*5ad0*/  ISETP.GT.AND P6, PT, R3, 0x88, P6 ;  /* 0x000000880300780c */ /* 0x000fe200037c4270 */
        /* <DEDUP_REMOVED lines=8> */
[----:B------:R-:W-:Y:S05]  /*5b60*/  @!P6 BRA `(.L_x_145) ;  /* 0x000000000004e947 */ /* 0x000fea0003800000 */
[----:B------:R0:W5:Y:S02]  /*5b70*/  LDG.E.LTC128B.U16 R119, desc[UR36][R14.64+0x60] ;  /* 0x000060240e777981 */ /* 0x000164000c1e1520 */
.L_x_145:
[----:B------:R-:W-:Y:S05]  /*5b80*/  BSYNC B1 ;  /* 0x0000000000017941 */ /* 0x000fea0003800000 */
.L_x_144:
[----:B0----5:R-:W-:Y:S01]  /*5b90*/  IMAD.U32 R5, R119, 0x10000, RZ ;  /* 0x0001000077057824 */ /* 0x021fe200078e00ff */
[----:B------:R-:W-:Y:S01]  /*5ba0*/  ISETP.GT.AND P2, PT, R3, 0x88, P2 ;  /* 0x000000880300780c */ /* 0x000fe20001744270 */
        /* <DEDUP_REMOVED lines=8> */
[----:B------:R-:W-:Y:S05]  /*5c30*/  @!P2 BRA `(.L_x_147) ;  /* 0x000000000004a947 */ /* 0x000fea0003800000 */
[----:B------:R0:W5:Y:S02]  /*5c40*/  LDG.E.LTC128B.U16 R119, desc[UR36][R14.64+0x62] ;  /* 0x000062240e777981 */ /* 0x000164000c1e1520 */
.L_x_147:
[----:B------:R-:W-:Y:S05]  /*5c50*/  BSYNC B1 ;  /* 0x0000000000017941 */ /* 0x000fea0003800000 */
.L_x_146:
[----:B0----5:R-:W-:Y:S01]  /*5c60*/  IMAD.U32 R5, R119, 0x10000, RZ ;  /* 0x0001000077057824 */ /* 0x021fe200078e00ff */
        /* <DEDUP_REMOVED lines=11> */
.L_x_149:
[----:B------:R-:W-:Y:S05]  /*5d20*/  BSYNC B1 ;  /* 0x0000000000017941 */ /* 0x000fea0003800000 */
.L_x_148:
        /* <DEDUP_REMOVED lines=12> */
.L_x_151:
[----:B------:R-:W-:Y:S05]  /*5df0*/  BSYNC B1 ;  /* 0x0000000000017941 */ /* 0x000fea0003800000 */
.L_x_150:
[----:B0----5:R-:W-:Y:S01]  /*5e00*/  IMAD.U32 R5, R119, 0x10000, RZ ;  /* 0x0001000077057824 */ /* 0x021fe200078e00ff */
[----:B------:R-:W-:Y:S01]  /*5e10*/  ISETP.GT.AND P1, PT, R3, 0x88, P1 ;  /* 0x000000880300780c */ /* 0x000fe20000f24270 */
[----:B------:R-:W-:Y:S02]  /*5e20*/  BSSY B1, `(.L_x_152) ;  /* 0x0000007000017945 */ /* 0x000fe40003800000 */
[----:B------:R-:W-:-:S04]  /*5e30*/  FMUL R4, R5, R90 ;  /* 0x0000005a05047220 */ /* 0x000fc80000400000 */
[----:B------:R-:W-:-:S05]  /*5e40*/  FFMA R4, R53, R22, R4 ;  /* 0x0000001635047223 */ /* 0x000fca0000000004 */
[----:B------:R-:W-:-:S05]  /*5e50*/  F2FP.BF16.F32.PACK_AB R4, RZ, R4 ;  /* 0x00000004ff04723e */ /* 0x000fca00000010ff */
[----:B------:R0:W-:Y:S01]  /*5e60*/  @P2 STG.E.U16 desc[UR36][R62.64+0x72], R4 ;  /* 0x000072043e002986 */ /* 0x0001e2000c101524 */
[----:B------:R-:W-:Y:S05]  /*5e70*/  @!P1 BRA `(.L_x_153) ;  /* 0x0000000000049947 */ /* 0x000fea0003800000 */
[----:B------:R0:W5:Y:S02]  /*5e80*/  LDG.E.LTC128B.U16 R119, desc[UR36][R14.64+0x70] ;  /* 0x000070240e777981 */ /* 0x000164000c1e1520 */
.L_x_153:
[----:B------:R-:W-:Y:S05]  /*5e90*/  BSYNC B1 ;  /* 0x0000000000017941 */ /* 0x000fea0003800000 */
.L_x_152:
[----:B-----5:R-:W-:Y:S01]  /*5ea0*/  IMAD.U32 R5, R119, 0x10000, RZ ;  /* 0x0001000077057824 */ /* 0x020fe200078e00ff */
[----:B------:R-:W-:Y:S01]  /*5eb0*/  ISETP.GT.AND P0, PT, R3, 0x88, P0 ;  /* 0x000000880300780c */ /* 0x000fe20000704270 */
[----:B0-----:R-:W-:Y:S01]  /*5ec0*/  @P1 IMAD.MOV.U32 R4, RZ, RZ, R6 ;  /* 0x000000ffff041224 */ /* 0x001fe200078e0006 */
[----:B------:R-:W-:Y:S01]  /*5ed0*/  BSSY B1, `(.L_x_154) ;  /* 0x0000009000017945 */ /* 0x000fe20003800000 */
[----:B------:R-:W-:-:S04]  /*5ee0*/  FMUL R5, R5, R90 ;  /* 0x0000005a05057220 */ /* 0x000fc80000400000 */
[----:B------:R-:W-:-:S05]  /*5ef0*/  FFMA R5, R54, R22, R5 ;  /* 0x0000001636057223 */ /* 0x000fca0000000005 */
[----:B------:R-:W-:-:S04]  /*5f00*/  F2FP.BF16.F32.PACK_AB R5, RZ, R5 ;  /* 0x00000005ff05723e */ /* 0x000fc800000010ff */
[----:B-1----:R-:W-:Y:S01]  /*5f10*/  PRMT R8, R5, 0x7610, R8 ;  /* 0x0000761005087816 */ /* 0x002fe20000000008 */
[----:B------:R-:W-:-:S05]  /*5f20*/  @P1 IMAD.MOV.U32 R5, RZ, RZ, R7 ;  /* 0x000000ffff051224 */ /* 0x000fca00078e0007 */
[----:B------:R0:W-:Y:S01]  /*5f30*/  @P1 STG.E.U16 desc[UR36][R4.64+0x70], R8 ;  /* 0x0000700804001986 */ /* 0x0001e2000c101524 */
[----:B------:R-:W-:Y:S05]  /*5f40*/  @!P0 BRA `(.L_x_155) ;  /* 0x0000000000048947 */ /* 0x000fea0003800000 */
[----:B------:R1:W5:Y:S02]  /*5f50*/  LDG.E.LTC128B.U16 R119, desc[UR36][R14.64+0x72] ;  /* 0x000072240e777981 */ /* 0x000364000c1e1520 */
.L_x_155:
[----:B------:R-:W-:Y:S05]  /*5f60*/  BSYNC B1 ;  /* 0x0000000000017941 */ /* 0x000fea0003800000 */
.L_x_154:
[----:B------:R-:W-:Y:S05]  /*5f70*/  @!P0 BRA `(.L_x_156) ;  /* 0x0000001400688947 */ /* 0x000fea0003800000 */
[----:B-----5:R-:W-:-:S04]  /*5f80*/  IMAD.U32 R119, R119, 0x10000, RZ ;  /* 0x0001000077777824 */ /* 0x020fc800078e00ff */
[----:B0-----:R-:W-:-:S04]  /*5f90*/  FMUL R4, R119, R90 ;  /* 0x0000005a77047220 */ /* 0x001fc80000400000 */
[----:B------:R-:W-:-:S05]  /*5fa0*/  FFMA R4, R55, R22, R4 ;  /* 0x0000001637047223 */ /* 0x000fca0000000004 */
[----:B------:R-:W-:-:S05]  /*5fb0*/  F2FP.BF16.F32.PACK_AB R4, RZ, R4 ;  /* 0x00000004ff04723e */ /* 0x000fca00000010ff */
[----:B------:R0:W-:Y:S01]  /*5fc0*/  STG.E.U16 desc[UR36][R6.64+0x72], R4 ;  /* 0x0000720406007986 */ /* 0x0001e2000c101524 */
[----:B------:R-:W-:Y:S05]  /*5fd0*/  BRA `(.L_x_156) ;  /* 0x0000001400507947 */ /* 0x000fea0003800000 */
.L_x_33:
[----:B------:R-:W-:Y:S01]  /*5fe0*/  ULDC.64 UR4, c[0x0][0x5c0] ;  /* 0x0001700000047ab9 */ /* 0x000fe20000000a00 */
[----:B------:R-:W-:Y:S01]  /*5ff0*/  ISETP.GT.AND P4, PT, R4, 0x1, PT ;  /* 0x000000010400780c */ /* 0x000fe20003f84270 */
[-C--:B------:R-:W-:Y:S01]  /*6000*/  FMUL R56, R56, R22.reuse ;  /* 0x0000001638387220 */ /* 0x080fe20000400000 */
[----:B------:R-:W-:Y:S01]  /*6010*/  LEA R10, P1, R110, UR4, 0x1 ;  /* 0x000000046e0a7c11 */ /* 0x000fe2000f8208ff */
[-C--:B------:R-:W-:Y:S01]  /*6020*/  FMUL R57, R57, R22.reuse ;  /* 0x0000001639397220 */ /* 0x080fe20000400000 */
[C---:B------:R-:W-:Y:S01]  /*6030*/  IMAD.SHL.U32 R7, R95.reuse, 0x2, RZ ;  /* 0x000000025f077824 */ /* 0x040fe200078e00ff */
[----:B------:R-:W-:Y:S01]  /*6040*/  SHF.L.U64.HI R5, R95, 0x1, R94 ;  /* 0x000000015f057819 */ /* 0x000fe2000001025e */
[----:B------:R-:W-:Y:S01]  /*6050*/  IMAD.SHL.U32 R23, R96, 0x2, RZ ;  /* 0x0000000260177824 */ /* 0x000fe200078e00ff */
[----:B------:R-:W-:Y:S01]  /*6060*/  LEA.HI.X R11, R110, UR5, R113, 0x1, P1 ;  /* 0x000000056e0b7c11 */ /* 0x000fe200088f0c71 */
[-C--:B------:R-:W-:Y:S01]  /*6070*/  FMUL R58, R58, R22.reuse ;  /* 0x000000163a3a7220 */ /* 0x080fe20000400000 */
[----:B------:R-:W-:Y:S01]  /*6080*/  ISETP.GT.AND P1, PT, R3, RZ, P4 ;  /* 0x000000ff0300720c */ /* 0x000fe20002724270 */
[----:B------:R-:W-:Y:S01]  /*6090*/  FMUL R59, R59, R22 ;  /* 0x000000163b3b7220 */ /* 0x000fe20000400000 */
[----:B------:R-:W-:Y:S01]  /*60a0*/  F2FP.BF16.F32.PACK_AB R56, RZ, R56 ;  /* 0x00000038ff38723e */ /* 0x000fe200000010ff */
[-C--:B------:R-:W-:Y:S01]  /*60b0*/  FMUL R60, R60, R22.reuse ;  /* 0x000000163c3c7220 */ /* 0x080fe20000400000 */
[----:B------:R-:W-:Y:S01]  /*60c0*/  F2FP.BF16.F32.PACK_AB R57, RZ, R57 ;  /* 0x00000039ff39723e */ /* 0x000fe200000010ff */
[----:B------:R-:W-:Y:S01]  /*60d0*/  FMUL R61, R61, R22 ;  /* 0x000000163d3d7220 */ /* 0x000fe20000400000 */
[----:B------:R-:W-:Y:S01]  /*60e0*/  SHF.L.U64.HI R13, R96, 0x1, R93 ;  /* 0x00000001600d7819 */ /* 0x000fe2000001025d */
[----:B------:R-:W-:Y:S01]  /*60f0*/  @P0 STG.E.U16 desc[UR36][R10.64], R56 ;  /* 0x000000380a000986 */ /* 0x000fe2000c101524 */
[----:B------:R-:W-:Y:S01]  /*6100*/  IADD3 R8, P0, R7, R10, RZ ;  /* 0x0000000a07087210 */ /* 0x000fe20007f1e0ff */
[-C--:B------:R-:W-:Y:S01]  /*6110*/  FMUL R62, R62, R22.reuse ;  /* 0x000000163e3e7220 */ /* 0x080fe20000400000 */
[----:B------:R-:W-:Y:S01]  /*6120*/  ISETP.GT.AND P2, PT, R3, 0x8, P5 ;  /* 0x000000080300780c */ /* 0x000fe20002f44270 */
[----:B------:R-:W-:Y:S01]  /*6130*/  FMUL R63, R63, R22 ;  /* 0x000000163f3f7220 */ /* 0x000fe20000400000 */
[----:B------:R-:W-:Y:S01]  /*6140*/  ISETP.GT.AND P3, PT, R4, 0x8, PT ;  /* 0x000000080400780c */ /* 0x000fe20003f64270 */
[----:B------:R-:W-:Y:S01]  /*6150*/  IMAD.X R9, R5, 0x1, R11, P0 ;  /* 0x0000000105097824 */ /* 0x000fe200000e060b */
[----:B------:R-:W-:Y:S01]  /*6160*/  @P1 STG.E.U16 desc[UR36][R10.64+0x2], R57 ;  /* 0x000002390a001986 */ /* 0x000fe2000c101524 */
[----:B------:R-:W-:Y:S01]  /*6170*/  IADD3 R6, P0, P1, R23, R10, R7 ;  /* 0x0000000a17067210 */ /* 0x000fe2000791e007 */
[----:B------:R-:W-:Y:S01]  /*6180*/  FMUL R64, R64, R22 ;  /* 0x0000001640407220 */ /* 0x000fe20000400000 */
[----:B------:R-:W-:Y:S01]  /*6190*/  F2FP.BF16.F32.PACK_AB R58, RZ, R58 ;  /* 0x0000003aff3a723e */ /* 0x000fe200000010ff */
[-C--:B------:R-:W-:Y:S01]  /*61a0*/  FMUL R65, R65, R22.reuse ;  /* 0x0000001641417220 */ /* 0x080fe20000400000 */
[----:B------:R-:W-:Y:S01]  /*61b0*/  IADD3.X R7, R13, R11, R5, P0, P1 ;  /* 0x0000000b0d077210 */ /* 0x000fe200007e2405 */
[-C--:B------:R-:W-:Y:S01]  /*61c0*/  FMUL R66, R66, R22.reuse ;  /* 0x0000001642427220 */ /* 0x080fe20000400000 */
[----:B------:R-:W-:Y:S01]  /*61d0*/  ISETP.GT.AND P1, PT, R3, 0x8, P4 ;  /* 0x000000080300780c */ /* 0x000fe20002724270 */
[-C--:B------:R-:W-:Y:S01]  /*61e0*/  FMUL R67, R67, R22.reuse ;  /* 0x0000001643437220 */ /* 0x080fe20000400000 */
[----:B------:R-:W-:Y:S01]  /*61f0*/  ISETP.GT.AND P0, PT, R3, RZ, P3 ;  /* 0x000000ff0300720c */ /* 0x000fe20001f04270 */
[----:B------:R-:W-:Y:S01]  /*6200*/  @P2 STG.E.U16 desc[UR36][R8.64], R58 ;  /* 0x0000003a08002986 */ /* 0x000fe2000c101524 */
[----:B------:R-:W-:Y:S01]  /*6210*/  F2FP.BF16.F32.PACK_AB R59, RZ, R59 ;  /* 0x0000003bff3b723e */ /* 0x000fe200000010ff */
[----:B------:R-:W-:Y:S01]  /*6220*/  FMUL R68, R68, R22 ;  /* 0x0000001644447220 */ /* 0x000fe20000400000 */
[----:B------:R-:W-:Y:S01]  /*6230*/  F2FP.BF16.F32.PACK_AB R60, RZ, R60 ;  /* 0x0000003cff3c723e */ /* 0x000fe200000010ff */
[-C--:B------:R-:W-:Y:S01]  /*6240*/  FMUL R69, R69, R22.reuse ;  /* 0x0000001645457220 */ /* 0x080fe20000400000 */
[----:B------:R-:W-:Y:S01]  /*6250*/  ISETP.GT.AND P2, PT, R4, 0x9, PT ;  /* 0x000000090400780c */ /* 0x000fe20003f44270 */
[-C--:B------:R-:W-:Y:S01]  /*6260*/  FMUL R70, R70, R22.reuse ;  /* 0x0000001646467220 */ /* 0x080fe20000400000 */
[----:B------:R-:W-:Y:S01]  /*6270*/  F2FP.BF16.F32.PACK_AB R61, RZ, R61 ;  /* 0x0000003dff3d723e */ /* 0x000fe200000010ff */
[----:B------:R-:W-:Y:S01]  /*6280*/  FMUL R71, R71, R22 ;  /* 0x0000001647477220 */ /* 0x000fe20000400000 */
[----:B------:R-:W-:Y:S01]  /*6290*/  F2FP.BF16.F32.PACK_AB R62, RZ, R62 ;  /* 0x0000003eff3e723e */ /* 0x000fe200000010ff */
[----:B------:R-:W-:Y:S01]  /*62a0*/  @P1 STG.E.U16 desc[UR36][R8.64+0x2], R59 ;  /* 0x0000023b08001986 */ /* 0x000fe2000c101524 */
[----:B------:R-:W-:Y:S01]  /*62b0*/  F2FP.BF16.F32.PACK_AB R63, RZ, R63 ;  /* 0x0000003fff3f723e */ /* 0x000fe200000010ff */
[----:B------:R-:W-:Y:S01]  /*62c0*/  FMUL R72, R72, R22 ;  /* 0x0000001648487220 */ /* 0x000fe20000400000 */
[----:B------:R-:W-:Y:S01]  /*62d0*/  F2FP.BF16.F32.PACK_AB R64, RZ, R64 ;  /* 0x00000040ff40723e */ /* 0x000fe200000010ff */
[----:B------:R-:W-:Y:S01]  /*62e0*/  @P0 STG.E.U16 desc[UR36][R10.64+0x10], R60 ;  /* 0x0000103c0a000986 */ /* 0x000fe2000c101524 */
[----:B------:R-:W-:Y:S01]  /*62f0*/  ISETP.GT.AND P0, PT, R3, RZ, P2 ;  /* 0x000000ff0300720c */ /* 0x000fe20001704270 */
[-C--:B------:R-:W-:Y:S01]  /*6300*/  FMUL R73, R73, R22.reuse ;  /* 0x0000001649497220 */ /* 0x080fe20000400000 */
[----:B------:R-:W-:Y:S01]  /*6310*/  ISETP.GT.AND P1, PT, R4, 0x11, PT ;  /* 0x000000110400780c */ /* 0x000fe20003f24270 */
[-C--:B------:R-:W-:Y:S01]  /*6320*/  FMUL R74, R74, R22.reuse ;  /* 0x000000164a4a7220 */ /* 0x080fe20000400000 */
[----:B------:R-:W-:Y:S01]  /*6330*/  F2FP.BF16.F32.PACK_AB R65, RZ, R65 ;  /* 0x00000041ff41723e */ /* 0x000fe200000010ff */
[----:B------:R-:W-:Y:S01]  /*6340*/  FMUL R75, R75, R22 ;  /* 0x000000164b4b7220 */ /* 0x000fe20000400000 */
[----:B------:R-:W-:Y:S01]  /*6350*/  F2FP.BF16.F32.PACK_AB R66, RZ, R66 ;  /* 0x00000042ff42723e */ /* 0x000fe200000010ff */
[-C--:B------:R-:W-:Y:S01]  /*6360*/  FMUL R76, R76, R22.reuse ;  /* 0x000000164c4c7220 */ /* 0x080fe20000400000 */
[----:B------:R-:W-:Y:S01]  /*6370*/  F2FP.BF16.F32.PACK_AB R67, RZ, R67 ;  /* 0x00000043ff43723e */ /* 0x000fe200000010ff */
[----:B------:R-:W-:Y:S01]  /*6380*/  FMUL R77, R77, R22 ;  /* 0x000000164d4d7220 */ /* 0x000fe20000400000 */
[----:B------:R-:W-:Y:S01]  /*6390*/  F2FP.BF16.F32.PACK_AB R68, RZ, R68 ;  /* 0x00000044ff44723e */ /* 0x000fe200000010ff */
[-C--:B------:R-:W-:Y:S01]  /*63a0*/  FMUL R78, R78, R22.reuse ;  /* 0x000000164e4e7220 */ /* 0x080fe20000400000 */
[----:B------:R-:W-:Y:S01]  /*63b0*/  F2FP.BF16.F32.PACK_AB R69, RZ, R69 ;  /* 0x00000045ff45723e */ /* 0x000fe200000010ff */
[----:B------:R-:W-:Y:S01]  /*63c0*/  @P0 STG.E.U16 desc[UR36][R10.64+0x12], R61 ;  /* 0x0000123d0a000986 */ /* 0x000fe2000c101524 */
[----:B------:R-:W-:Y:S01]  /*63d0*/  ISETP.GT.AND P0, PT, R3, 0x8, P3 ;  /* 0x000000080300780c */ /* 0x000fe20001f04270 */
        /* <DEDUP_REMOVED lines=14> */
[-C--:B------:R-:W-:Y:S01]  /*64c0*/  FMUL R85, R85, R22.reuse ;  /* 0x0000001655557220 */ /* 0x080fe20000400000 */
[----:B------:R-:W-:Y:S01]  /*64d0*/  ISETP.GT.AND P2, PT, R4, 0x10, PT ;  /* 0x000000100400780c */ /* 0x000fe20003f44270 */
        /* <DEDUP_REMOVED lines=10> */
[----:B------:R-:W-:Y:S01]  /*6580*/  @P0 STG.E.U16 desc[UR36][R8.64+0x12], R63 ;  /* 0x0000123f08000986 */ /* 0x000fe2000c101524 */
[----:B------:R-:W-:Y:S01]  /*6590*/  ISETP.GT.AND P0, PT, R3, RZ, P2 ;  /* 0x000000ff0300720c */ /* 0x000fe20001704270 */
        /* <DEDUP_REMOVED lines=12> */
[----:B------:R-:W-:Y:S01]  /*6660*/  @P0 STG.E.U16 desc[UR36][R10.64+0x20], R64 ;  /* 0x000020400a000986 */ /* 0x000fe2000c101524 */
[----:B------:R-:W-:Y:S01]  /*6670*/  ISETP.GT.AND P0, PT, R3, RZ, P1 ;  /* 0x000000ff0300720c */ /* 0x000fe20000f04270 */
        /* <DEDUP_REMOVED lines=13> */
[----:B------:R-:W-:Y:S01]  /*6750*/  ISETP.GT.AND P0, PT, R3, 0x8, P2 ;  /* 0x000000080300780c */ /* 0x000fe20001704270 */
        /* <DEDUP_REMOVED lines=36> */
[----:B------:R-:W-:Y:S01]  /*69a0*/  FMUL R55, R55, R22 ;  /* 0x0000001637377220 */ /* 0x000fe20000400000 */
[----:B------:R-:W-:-:S02]  /*69b0*/  F2FP.BF16.F32.PACK_AB R41, RZ, R41 ;  /* 0x00000029ff29723e */ /* 0x000fc400000010ff */
[----:B------:R-:W-:Y:S01]  /*69c0*/  F2FP.BF16.F32.PACK_AB R42, RZ, R42 ;  /* 0x0000002aff2a723e */ /* 0x000fe200000010ff */
[----:B------:R-:W-:Y:S01]  /*69d0*/  @P0 STG.E.U16 desc[UR36][R10.64+0x30], R68 ;  /* 0x000030440a000986 */ /* 0x000fe2000c101524 */
[----:B------:R-:W-:Y:S02]  /*69e0*/  ISETP.GT.AND P0, PT, R3, RZ, P1 ;  /* 0x000000ff0300720c */ /* 0x000fe40000f04270 */
[----:B------:R-:W-:Y:S02]  /*69f0*/  F2FP.BF16.F32.PACK_AB R43, RZ, R43 ;  /* 0x0000002bff2b723e */ /* 0x000fe400000010ff */
[----:B------:R-:W-:Y:S02]  /*6a00*/  F2FP.BF16.F32.PACK_AB R44, RZ, R44 ;  /* 0x0000002cff2c723e */ /* 0x000fe400000010ff */
[----:B------:R-:W-:Y:S02]  /*6a10*/  F2FP.BF16.F32.PACK_AB R45, RZ, R45 ;  /* 0x0000002dff2d723e */ /* 0x000fe400000010ff */
[----:B------:R-:W-:-:S02]  /*6a20*/  F2FP.BF16.F32.PACK_AB R46, RZ, R46 ;  /* 0x0000002eff2e723e */ /* 0x000fc400000010ff */
[----:B------:R-:W-:Y:S02]  /*6a30*/  F2FP.BF16.F32.PACK_AB R47, RZ, R47 ;  /* 0x0000002fff2f723e */ /* 0x000fe400000010ff */
[----:B------:R-:W-:Y:S01]  /*6a40*/  F2FP.BF16.F32.PACK_AB R48, RZ, R48 ;  /* 0x00000030ff30723e */ /* 0x000fe200000010ff */
[----:B------:R-:W-:Y:S01]  /*6a50*/  @P0 STG.E.U16 desc[UR36][R10.64+0x32], R69 ;  /* 0x000032450a000986 */ /* 0x000fe2000c101524 */
[----:B------:R-:W-:Y:S02]  /*6a60*/  ISETP.GT.AND P0, PT, R3, 0x8, P2 ;  /* 0x000000080300780c */ /* 0x000fe40001704270 */
[----:B------:R-:W-:Y:S02]  /*6a70*/  ISETP.GT.AND P2, PT, R4, 0x20, PT ;  /* 0x000000200400780c */ /* 0x000fe40003f44270 */
[----:B------:R-:W-:Y:S02]  /*6a80*/  F2FP.BF16.F32.PACK_AB R49, RZ, R49 ;  /* 0x00000031ff31723e */ /* 0x000fe400000010ff */
[----:B------:R-:W-:-:S02]  /*6a90*/  F2FP.BF16.F32.PACK_AB R50, RZ, R50 ;  /* 0x00000032ff32723e */ /* 0x000fc400000010ff */
[----:B------:R-:W-:Y:S02]  /*6aa0*/  F2FP.BF16.F32.PACK_AB R51, RZ, R51 ;  /* 0x00000033ff33723e */ /* 0x000fe400000010ff */
[----:B------:R-:W-:Y:S02]  /*6ab0*/  F2FP.BF16.F32.PACK_AB R52, RZ, R52 ;  /* 0x00000034ff34723e */ /* 0x000fe400000010ff */
[----:B------:R-:W-:Y:S01]  /*6ac0*/  F2FP.BF16.F32.PACK_AB R53, RZ, R53 ;  /* 0x00000035ff35723e */ /* 0x000fe200000010ff */
[----:B------:R-:W-:Y:S01]  /*6ad0*/  @P0 STG.E.U16 desc[UR36][R8.64+0x30], R70 ;  /* 0x0000304608000986 */ /* 0x000fe2000c101524 */
[----:B------:R-:W-:Y:S02]  /*6ae0*/  ISETP.GT.AND P0, PT, R3, 0x8, P1 ;  /* 0x000000080300780c */ /* 0x000fe40000f04270 */
[----:B------:R-:W-:Y:S02]  /*6af0*/  ISETP.GT.AND P1, PT, R4, 0x21, PT ;  /* 0x000000210400780c */ /* 0x000fe40003f24270 */
[----:B------:R-:W-:-:S02]  /*6b00*/  F2FP.BF16.F32.PACK_AB R54, RZ, R54 ;  /* 0x00000036ff36723e */ /* 0x000fc400000010ff */
[----:B------:R-:W-:-:S07]  /*6b10*/  F2FP.BF16.F32.PACK_AB R55, RZ, R55 ;  /* 0x00000037ff37723e */ /* 0x000fce00000010ff */
[----:B------:R-:W-:Y:S01]  /*6b20*/  @P0 STG.E.U16 desc[UR36][R8.64+0x32], R71 ;  /* 0x0000324708000986 */ /* 0x000fe2000c101524 */
[----:B------:R-:W-:-:S13]  /*6b30*/  ISETP.GT.AND P0, PT, R3, RZ, P2 ;  /* 0x000000ff0300720c */ /* 0x000fda0001704270 */
[----:B------:R-:W-:Y:S01]  /*6b40*/  @P0 STG.E.U16 desc[UR36][R10.64+0x40], R72 ;  /* 0x000040480a000986 */ /* 0x000fe2000c101524 */
[----:B------:R-:W-:-:S13]  /*6b50*/  ISETP.GT.AND P0, PT, R3, RZ, P1 ;  /* 0x000000ff0300720c */ /* 0x000fda0000f04270 */
[----:B------:R-:W-:Y:S01]  /*6b60*/  @P0 STG.E.U16 desc[UR36][R10.64+0x42], R73 ;  /* 0x000042490a000986 */ /* 0x000fe2000c101524 */
[----:B------:R-:W-:Y:S02]  /*6b70*/  ISETP.GT.AND P0, PT, R3, 0x8, P2 ;  /* 0x000000080300780c */ /* 0x000fe40001704270 */
[----:B------:R-:W-:-:S11]  /*6b80*/  ISETP.GT.AND P2, PT, R4, 0x38, PT ;  /* 0x000000380400780c */ /* 0x000fd60003f44270 */
[----:B------:R-:W-:Y:S01]  /*6b90*/  @P0 STG.E.U16 desc[UR36][R8.64+0x40], R74 ;  /* 0x0000404a08000986 */ /* 0x000fe2000c101524 */
[----:B------:R-:W-:Y:S02]  /*6ba0*/  ISETP.GT.AND P0, PT, R3, 0x8, P1 ;  /* 0x000000080300780c */ /* 0x000fe40000f04270 */
[----:B------:R-:W-:-:S11]  /*6bb0*/  ISETP.GT.AND P1, PT, R4, 0x28, PT ;  /* 0x000000280400780c */ /* 0x000fd60003f24270 */
[----:B------:R-:W-:Y:S01]  /*6bc0*/  @P0 STG.E.U16 desc[UR36][R8.64+0x42], R75 ;  /* 0x0000424b08000986 */ /* 0x000fe2000c101524 */
[----:B------:R-:W-:-:S13]  /*6bd0*/  ISETP.GT.AND P0, PT, R3, RZ, P1 ;  /* 0x000000ff0300720c */ /* 0x000fda0000f04270 */
[----:B------:R-:W-:Y:S01]  /*6be0*/  @P0 STG.E.U16 desc[UR36][R10.64+0x50], R76 ;  /* 0x0000504c0a000986 */ /* 0x000fe2000c101524 */
[----:B------:R-:W-:-:S13]  /*6bf0*/  ISETP.GT.AND P0, PT, R3, RZ, P4 ;  /* 0x000000ff0300720c */ /* 0x000fda0002704270 */
[----:B------:R-:W-:Y:S01]  /*6c00*/  @P0 STG.E.U16 desc[UR36][R10.64+0x52], R77 ;  /* 0x0000524d0a000986 */ /* 0x000fe2000c101524 */
[----:B------:R-:W-:-:S13]  /*6c10*/  ISETP.GT.AND P0, PT, R3, 0x8, P1 ;  /* 0x000000080300780c */ /* 0x000fda0000f04270 */
[----:B------:R-:W-:Y:S01]  /*6c20*/  @P0 STG.E.U16 desc[UR36][R8.64+0x50], R78 ;  /* 0x0000504e08000986 */ /* 0x000fe2000c101524 */
[----:B------:R-:W-:-:S13]  /*6c30*/  ISETP.GT.AND P0, PT, R3, 0x8, P4 ;  /* 0x000000080300780c */ /* 0x000fda0002704270 */
[----:B------:R-:W-:Y:S01]  /*6c40*/  @P0 STG.E.U16 desc[UR36][R8.64+0x52], R79 ;  /* 0x0000524f08000986 */ /* 0x000fe2000c101524 */
[----:B------:R-:W-:-:S04]  /*6c50*/  ISETP.GT.AND P0, PT, R4, 0x30, PT ;  /* 0x000000300400780c */ /* 0x000fc80003f04270 */
        /* <DEDUP_REMOVED lines=8> */
[----:B------:R-:W-:-:S05]  /*6ce0*/  IADD3 R14, P1, R23, R8, RZ ;  /* 0x00000008170e7210 */ /* 0x000fca0007f3e0ff */
[----:B------:R-:W-:Y:S01]  /*6cf0*/  IMAD.X R15, R13, 0x1, R9, P1 ;  /* 0x000000010d0f7824 */ /* 0x000fe200008e0609 */
[----:B------:R-:W-:-:S13]  /*6d00*/  ISETP.GT.AND P1, PT, R3, RZ, P2 ;  /* 0x000000ff0300720c */ /* 0x000fda0001724270 */
[----:B------:R-:W-:Y:S01]  /*6d10*/  @P1 STG.E.U16 desc[UR36][R10.64+0x70], R84 ;  /* 0x000070540a001986 */ /* 0x000fe2000c101524 */
[----:B------:R-:W-:-:S05]  /*6d20*/  IADD3 R20, P1, R23, R8, RZ ;  /* 0x0000000817147210 */ /* 0x000fca0007f3e0ff */
[----:B------:R-:W-:Y:S01]  /*6d30*/  IMAD.X R21, R13, 0x1, R9, P1 ;  /* 0x000000010d157824 */ /* 0x000fe200008e0609 */
[----:B------:R-:W-:-:S05]  /*6d40*/  IADD3 R12, P1, R23, R10, RZ ;  /* 0x0000000a170c7210 */ /* 0x000fca0007f3e0ff */
[----:B------:R-:W-:Y:S01]  /*6d50*/  IMAD.X R13, R13, 0x1, R11, P1 ;  /* 0x000000010d0d7824 */ /* 0x000fe200008e060b */
[----:B------:R-:W-:-:S04]  /*6d60*/  ISETP.GT.AND P1, PT, R4, 0x39, PT ;  /* 0x000000390400780c */ /* 0x000fc80003f24270 */
[----:B------:R-:W-:-:S13]  /*6d70*/  ISETP.GT.AND P6, PT, R3, RZ, P1 ;  /* 0x000000ff0300720c */ /* 0x000fda0000fc4270 */
[----:B------:R-:W-:Y:S01]  /*6d80*/  @P6 STG.E.U16 desc[UR36][R10.64+0x72], R85 ;  /* 0x000072550a006986 */ /* 0x000fe2000c101524 */
[----:B------:R-:W-:-:S13]  /*6d90*/  ISETP.GT.AND P6, PT, R3, 0x8, P2 ;  /* 0x000000080300780c */ /* 0x000fda00017c4270 */
[----:B------:R-:W-:Y:S01]  /*6da0*/  @P6 STG.E.U16 desc[UR36][R8.64+0x70], R86 ;  /* 0x0000705608006986 */ /* 0x000fe2000c101524 */
[----:B------:R-:W-:-:S13]  /*6db0*/  ISETP.GT.AND P6, PT, R3, 0x8, P1 ;  /* 0x000000080300780c */ /* 0x000fda0000fc4270 */
[----:B------:R0:W-:Y:S01]  /*6dc0*/  @P6 STG.E.U16 desc[UR36][R8.64+0x72], R87 ;  /* 0x0000725708006986 */ /* 0x0001e2000c101524 */
[C---:B------:R-:W-:Y:S02]  /*6dd0*/  ISETP.GT.AND P6, PT, R3.reuse, 0x80, P5 ;  /* 0x000000800300780c */ /* 0x040fe40002fc4270 */
[----:B------:R-:W-:-:S11]  /*6de0*/  ISETP.GT.AND P5, PT, R3, 0x88, P5 ;  /* 0x000000880300780c */ /* 0x000fd60002fa4270 */
[----:B------:R-:W-:Y:S01]  /*6df0*/  @P6 STG.E.U16 desc[UR36][R12.64], R24 ;  /* 0x000000180c006986 */ /* 0x000fe2000c101524 */
[----:B------:R-:W-:-:S04]  /*6e00*/  ISETP.GT.AND P6, PT, R4, 0x1, PT ;  /* 0x000000010400780c */ /* 0x000fc80003fc4270 */
[----:B------:R-:W-:-:S13]  /*6e10*/  ISETP.GT.AND P6, PT, R3, 0x80, P6 ;  /* 0x000000800300780c */ /* 0x000fda00037c4270 */
[----:B0-----:R-:W-:Y:S02]  /*6e20*/  @P6 IMAD.MOV.U32 R8, RZ, RZ, R12 ;  /* 0x000000ffff086224 */ /* 0x001fe400078e000c */
[----:B------:R-:W-:-:S05]  /*6e30*/  @P6 IMAD.MOV.U32 R9, RZ, RZ, R13 ;  /* 0x000000ffff096224 */ /* 0x000fca00078e000d */
[----:B------:R0:W-:Y:S01]  /*6e40*/  @P6 STG.E.U16 desc[UR36][R8.64+0x2], R25 ;  /* 0x0000021908006986 */ /* 0x0001e2000c101524 */
[----:B------:R-:W-:-:S03]  /*6e50*/  ISETP.GT.AND P6, PT, R4, 0x1, PT ;  /* 0x000000010400780c */ /* 0x000fc60003fc4270 */
[----:B------:R-:W-:Y:S01]  /*6e60*/  @P5 STG.E.U16 desc[UR36][R14.64], R26 ;  /* 0x0000001a0e005986 */ /* 0x000fe2000c101524 */
[----:B------:R-:W-:Y:S02]  /*6e70*/  ISETP.GT.AND P5, PT, R3, 0x88, P6 ;  /* 0x000000880300780c */ /* 0x000fe400037a4270 */
[----:B------:R-:W-:-:S11]  /*6e80*/  ISETP.GT.AND P6, PT, R4, 0x8, PT ;  /* 0x000000080400780c */ /* 0x000fd60003fc4270 */
[----:B------:R-:W-:Y:S01]  /*6e90*/  @P5 STG.E.U16 desc[UR36][R20.64+0x2], R27 ;  /* 0x0000021b14005986 */ /* 0x000fe2000c101524 */
[----:B------:R-:W-:Y:S02]  /*6ea0*/  ISETP.GT.AND P5, PT, R3, 0x80, P6 ;  /* 0x000000800300780c */ /* 0x000fe400037a4270 */
[----:B------:R-:W-:-:S11]  /*6eb0*/  ISETP.GT.AND P6, PT, R4, 0x9, PT ;  /* 0x000000090400780c */ /* 0x000fd60003fc4270 */
[----:B0-----:R-:W-:Y:S02]  /*6ec0*/  @P5 IMAD.MOV.U32 R8, RZ, RZ, R12 ;  /* 0x000000ffff085224 */ /* 0x001fe400078e000c */
[----:B------:R-:W-:-:S05]  /*6ed0*/  @P5 IMAD.MOV.U32 R9, RZ, RZ, R13 ;  /* 0x000000ffff095224 */ /* 0x000fca00078e000d */
[----:B------:R0:W-:Y:S01]  /*6ee0*/  @P5 STG.E.U16 desc[UR36][R8.64+0x10], R28 ;  /* 0x0000101c08005986 */ /* 0x0001e2000c101524 */
[----:B------:R-:W-:-:S13]  /*6ef0*/  ISETP.GT.AND P5, PT, R3, 0x80, P6 ;  /* 0x000000800300780c */ /* 0x000fda00037a4270 */
[----:B0-----:R-:W-:Y:S02]  /*6f00*/  @P5 IMAD.MOV.U32 R8, RZ, RZ, R12 ;  /* 0x000000ffff085224 */ /* 0x001fe400078e000c */
[----:B------:R-:W-:-:S05]  /*6f10*/  @P5 IMAD.MOV.U32 R9, RZ, RZ, R13 ;  /* 0x000000ffff095224 */ /* 0x000fca00078e000d */
[----:B------:R0:W-:Y:S01]  /*6f20*/  @P5 STG.E.U16 desc[UR36][R8.64+0x12], R29 ;  /* 0x0000121d08005986 */ /* 0x0001e2000c101524 */
[----:B------:R-:W-:-:S04]  /*6f30*/  ISETP.GT.AND P5, PT, R4, 0x8, PT ;  /* 0x000000080400780c */ /* 0x000fc80003fa4270 */
[----:B------:R-:W-:-:S13]  /*6f40*/  ISETP.GT.AND P5, PT, R3, 0x88, P5 ;  /* 0x000000880300780c */ /* 0x000fda0002fa4270 */
        /* <DEDUP_REMOVED lines=42> */
[----:B------:R-:W-:Y:S01]  /*71f0*/  @P5 STG.E.U16 desc[UR36][R8.64+0x42], R41 ;  /* 0x0000422908005986 */ /* 0x000fe2000c101524 */
[----:B------:R-:W-:-:S04]  /*7200*/  ISETP.GT.AND P5, PT, R4, 0x20, PT ;  /* 0x000000200400780c */ /* 0x000fc80003fa4270 */
[----:B------:R-:W-:-:S13]  /*7210*/  ISETP.GT.AND P5, PT, R3, 0x88, P5 ;  /* 0x000000880300780c */ /* 0x000fda0002fa4270 */
[----:B------:R-:W-:Y:S01]  /*7220*/  @P5 STG.E.U16 desc[UR36][R6.64+0x40], R42 ;  /* 0x0000402a06005986 */ /* 0x000fe2000c101524 */
[----:B------:R-:W-:Y:S02]  /*7230*/  ISETP.GT.AND P5, PT, R3, 0x88, P6 ;  /* 0x000000880300780c */ /* 0x000fe400037a4270 */
[----:B------:R-:W-:-:S11]  /*7240*/  ISETP.GT.AND P6, PT, R4, 0x28, PT ;  /* 0x000000280400780c */ /* 0x000fd60003fc4270 */
[----:B------:R-:W-:Y:S01]  /*7250*/  @P5 STG.E.U16 desc[UR36][R6.64+0x42], R43 ;  /* 0x0000422b06005986 */ /* 0x000fe2000c101524 */
[----:B------:R-:W-:-:S13]  /*7260*/  ISETP.GT.AND P5, PT, R3, 0x80, P6 ;  /* 0x000000800300780c */ /* 0x000fda00037a4270 */
[----:B------:R-:W-:Y:S02]  /*7270*/  @P5 IMAD.MOV.U32 R4, RZ, RZ, R12 ;  /* 0x000000ffff045224 */ /* 0x000fe400078e000c */
[----:B------:R-:W-:-:S05]  /*7280*/  @P5 IMAD.MOV.U32 R5, RZ, RZ, R13 ;  /* 0x000000ffff055224 */ /* 0x000fca00078e000d */
[----:B------:R0:W-:Y:S01]  /*7290*/  @P5 STG.E.U16 desc[UR36][R4.64+0x50], R44 ;  /* 0x0000502c04005986 */ /* 0x0001e2000c101524 */
[C---:B------:R-:W-:Y:S02]  /*72a0*/  ISETP.GT.AND P5, PT, R3.reuse, 0x80, P4 ;  /* 0x000000800300780c */ /* 0x040fe400027a4270 */
[----:B------:R-:W-:-:S11]  /*72b0*/  ISETP.GT.AND P4, PT, R3, 0x88, P4 ;  /* 0x000000880300780c */ /* 0x000fd60002784270 */
[----:B0-----:R-:W-:Y:S02]  /*72c0*/  @P5 IMAD.MOV.U32 R4, RZ, RZ, R12 ;  /* 0x000000ffff045224 */ /* 0x001fe400078e000c */
[----:B------:R-:W-:-:S05]  /*72d0*/  @P5 IMAD.MOV.U32 R5, RZ, RZ, R13 ;  /* 0x000000ffff055224 */ /* 0x000fca00078e000d */
[----:B------:R0:W-:Y:S01]  /*72e0*/  @P5 STG.E.U16 desc[UR36][R4.64+0x52], R45 ;  /* 0x0000522d04005986 */ /* 0x0001e2000c101524 */
[----:B------:R-:W-:-:S13]  /*72f0*/  ISETP.GT.AND P5, PT, R3, 0x88, P6 ;  /* 0x000000880300780c */ /* 0x000fda00037a4270 */
[----:B0-----:R-:W-:Y:S02]  /*7300*/  @P5 IMAD.MOV.U32 R4, RZ, RZ, R6 ;  /* 0x000000ffff045224 */ /* 0x001fe400078e0006 */
[----:B------:R-:W-:-:S05]  /*7310*/  @P5 IMAD.MOV.U32 R5, RZ, RZ, R7 ;  /* 0x000000ffff055224 */ /* 0x000fca00078e0007 */
[----:B------:R0:W-:Y:S02]  /*7320*/  @P5 STG.E.U16 desc[UR36][R4.64+0x50], R46 ;  /* 0x0000502e04005986 */ /* 0x0001e4000c101524 */
[----:B0-----:R-:W-:Y:S02]  /*7330*/  @P4 IMAD.MOV.U32 R4, RZ, RZ, R6 ;  /* 0x000000ffff044224 */ /* 0x001fe400078e0006 */
[----:B------:R-:W-:-:S05]  /*7340*/  @P4 IMAD.MOV.U32 R5, RZ, RZ, R7 ;  /* 0x000000ffff054224 */ /* 0x000fca00078e0007 */
[----:B------:R0:W-:Y:S01]  /*7350*/  @P4 STG.E.U16 desc[UR36][R4.64+0x52], R47 ;  /* 0x0000522f04004986 */ /* 0x0001e2000c101524 */
[C---:B------:R-:W-:Y:S02]  /*7360*/  ISETP.GT.AND P4, PT, R3.reuse, 0x80, P0 ;  /* 0x000000800300780c */ /* 0x040fe40000784270 */
[----:B------:R-:W-:-:S11]  /*7370*/  ISETP.GT.AND P0, PT, R3, 0x88, P0 ;  /* 0x000000880300780c */ /* 0x000fd60000704270 */
        /* <DEDUP_REMOVED lines=9> */
[----:B------:R-:W-:Y:S01]  /*7410*/  ISETP.GT.AND P2, PT, R3, 0x88, P2 ;  /* 0x000000880300780c */ /* 0x000fe20001744270 */
[----:B0-----:R-:W-:Y:S02]  /*7420*/  @P0 IMAD.MOV.U32 R4, RZ, RZ, R6 ;  /* 0x000000ffff040224 */ /* 0x001fe400078e0006 */
[----:B------:R-:W-:-:S05]  /*7430*/  @P0 IMAD.MOV.U32 R5, RZ, RZ, R7 ;  /* 0x000000ffff050224 */ /* 0x000fca00078e0007 */
[----:B------:R0:W-:Y:S01]  /*7440*/  @P0 STG.E.U16 desc[UR36][R4.64+0x60], R50 ;  /* 0x0000603204000986 */ /* 0x0001e2000c101524 */
[C---:B------:R-:W-:Y:S02]  /*7450*/  ISETP.GT.AND P0, PT, R3.reuse, 0x80, P1 ;  /* 0x000000800300780c */ /* 0x040fe40000f04270 */
[----:B------:R-:W-:Y:S01]  /*7460*/  ISETP.GT.AND P1, PT, R3, 0x88, P1 ;  /* 0x000000880300780c */ /* 0x000fe20000f24270 */
[----:B0-----:R-:W-:Y:S02]  /*7470*/  @P3 IMAD.MOV.U32 R4, RZ, RZ, R6 ;  /* 0x000000ffff043224 */ /* 0x001fe400078e0006 */
[----:B------:R-:W-:-:S05]  /*7480*/  @P3 IMAD.MOV.U32 R5, RZ, RZ, R7 ;  /* 0x000000ffff053224 */ /* 0x000fca00078e0007 */
[----:B------:R0:W-:Y:S02]  /*7490*/  @P3 STG.E.U16 desc[UR36][R4.64+0x62], R51 ;  /* 0x0000623304003986 */ /* 0x0001e4000c101524 */
[----:B0-----:R-:W-:Y:S02]  /*74a0*/  @P4 IMAD.MOV.U32 R4, RZ, RZ, R12 ;  /* 0x000000ffff044224 */ /* 0x001fe400078e000c */
[----:B------:R-:W-:-:S05]  /*74b0*/  @P4 IMAD.MOV.U32 R5, RZ, RZ, R13 ;  /* 0x000000ffff054224 */ /* 0x000fca00078e000d */
[----:B------:R0:W-:Y:S04]  /*74c0*/  @P4 STG.E.U16 desc[UR36][R4.64+0x70], R52 ;  /* 0x0000703404004986 */ /* 0x0001e8000c101524 */
[----:B------:R1:W-:Y:S01]  /*74d0*/  @P0 STG.E.U16 desc[UR36][R12.64+0x72], R53 ;  /* 0x000072350c000986 */ /* 0x0003e2000c101524 */
[----:B0-----:R-:W-:Y:S02]  /*74e0*/  @P2 IMAD.MOV.U32 R4, RZ, RZ, R6 ;  /* 0x000000ffff042224 */ /* 0x001fe400078e0006 */
[----:B------:R-:W-:-:S05]  /*74f0*/  @P2 IMAD.MOV.U32 R5, RZ, RZ, R7 ;  /* 0x000000ffff052224 */ /* 0x000fca00078e0007 */
[----:B------:R1:W-:Y:S04]  /*7500*/  @P2 STG.E.U16 desc[UR36][R4.64+0x70], R54 ;  /* 0x0000703604002986 */ /* 0x0003e8000c101524 */
[----:B------:R1:W-:Y:S02]  /*7510*/  @P1 STG.E.U16 desc[UR36][R6.64+0x72], R55 ;  /* 0x0000723706001986 */ /* 0x0003e4000c101524 */
.L_x_156:
[----:B------:R-:W-:Y:S05]  /*7520*/  BSYNC B0 ;  /* 0x0000000000007941 */ /* 0x000fea0003800000 */
.L_x_32:
[----:B------:R-:W-:Y:S01]  /*7530*/  IADD3 R16, P0, R16, UR38, RZ ;  /* 0x0000002610107c10 */ /* 0x000fe2000ff1e0ff */
[----:B------:R-:W-:Y:S01]  /*7540*/  ULDC.64 UR4, c[0x0][0x650] ;  /* 0x0001940000047ab9 */ /* 0x000fe20000000a00 */
[----:B------:R-:W-:Y:S01]  /*7550*/  PRMT R3, RZ, 0x7610, R3 ;  /* 0x00007610ff037816 */ /* 0x000fe20000000003 */
[----:B------:R-:W-:Y:S01]  /*7560*/  IMAD.MOV.U32 R102, RZ, RZ, -0x1 ;  /* 0xffffffffff667424 */ /* 0x000fe200078e00ff */
[----:B------:R-:W-:Y:S01]  /*7570*/  IADD3.X R17, R17, UR41, RZ, P0, !PT ;  /* 0x0000002911117c10 */ /* 0x000fe200087fe4ff */
[----:B------:R-:W-:Y:S01]  /*7580*/  IMAD.MOV.U32 R23, RZ, RZ, -0x1 ;  /* 0xffffffffff177424 */ /* 0x000fe200078e00ff */
[----:B------:R-:W-:-:S04]  /*7590*/  ISETP.GE.U32.AND P0, PT, R16, UR4, PT ;  /* 0x0000000410007c0c */ /* 0x000fc8000bf06070 */
[----:B------:R-:W-:-:S13]  /*75a0*/  ISETP.GE.U32.AND.EX P0, PT, R17, UR5, PT, P0 ;  /* 0x0000000511007c0c */ /* 0x000fda000bf06100 */
[----:B------:R-:W-:Y:S05]  /*75b0*/  @P0 BRA `(.L_x_157) ;  /* 0x00000004004c0947 */ /* 0x000fea0003800000 */
[----:B------:R-:W4:Y:S01]  /*75c0*/  LDC.64 R10, c[0x0][0x628] ;  /* 0x00018a00ff0a7b82 */ /* 0x000f220000000a00 */
[----:B-12---:R-:W1:Y:S01]  /*75d0*/  S2R R12, SR_CTAID.X ;  /* 0x00000000000c7919 */ /* 0x006e620000002500 */
[----:B0-----:R-:W-:Y:S02]  /*75e0*/  IMAD.MOV.U32 R8, RZ, RZ, R16 ;  /* 0x000000ffff087224 */ /* 0x001fe400078e0010 */
[----:B------:R-:W-:Y:S01]  /*75f0*/  IMAD.MOV.U32 R9, RZ, RZ, R17 ;  /* 0x000000ffff097224 */ /* 0x000fe200078e0011 */
[----:B------:R-:W0:Y:S03]  /*7600*/  S2R R20, SR_CTAID.Y ;  /* 0x0000000000147919 */ /* 0x000e260000002600 */
[----:B------:R-:W2:Y:S08]  /*7610*/  LDC R0, c[0x0][0x630] ;  /* 0x00018c00ff007b82 */ /* 0x000eb00000000800 */
[----:B---3--:R-:W3:Y:S01]  /*7620*/  LDC.64 R14, c[0x0][0x620] ;  /* 0x00018800ff0e7b82 */ /* 0x008ee20000000a00 */
[----:B----4-:R-:W-:-:S04]  /*7630*/  ISETP.NE.U32.AND P0, PT, R10, RZ, PT ;  /* 0x000000ff0a00720c */ /* 0x010fc80003f05070 */
[----:B------:R-:W-:-:S13]  /*7640*/  ISETP.NE.AND.EX P0, PT, R11, RZ, PT, P0 ;  /* 0x000000ff0b00720c */ /* 0x000fda0003f05300 */
[----:B0123--:R-:W-:Y:S05]  /*7650*/  @!P0 BRA `(.L_x_158) ;  /* 0x0000000000288947 */ /* 0x00ffea0003800000 */
        /* <DEDUP_REMOVED lines=10> */
.L_x_158:
[-CC-:B------:R-:W-:Y:S01]  /*7700*/  SHF.R.U64 R23, R8, R0.reuse, R9.reuse ;  /* 0x0000000008177219 */ /* 0x180fe20000001209 */
[----:B------:R-:W0:Y:S01]  /*7710*/  LDC.64 R26, c[0x0][0x640] ;  /* 0x00019000ff1a7b82 */ /* 0x000e220000000a00 */
[----:B------:R-:W-:Y:S01]  /*7720*/  SHF.R.U32.HI R0, RZ, R0, R9 ;  /* 0x00000000ff007219 */ /* 0x000fe20000011609 */
[----:B------:R-:W-:Y:S01]  /*7730*/  ULDC UR4, c[0x0][0x150] ;  /* 0x0000540000047ab9 */ /* 0x000fe20000000800 */
[----:B------:R-:W-:Y:S02]  /*7740*/  IADD3 R3, P0, RZ, -R23, RZ ;  /* 0x80000017ff037210 */ /* 0x000fe40007f1e0ff */
[----:B------:R-:W-:-:S03]  /*7750*/  I2FP.F32.U32 R7, R12 ;  /* 0x0000000c00077245 */ /* 0x000fc60000201000 */
[----:B------:R-:W1:Y:S01]  /*7760*/  LDC R6, c[0x0][0x618] ;  /* 0x00018600ff067b82 */ /* 0x000e620000000800 */
[----:B------:R-:W-:Y:S02]  /*7770*/  IMAD.X R5, RZ, RZ, ~R0, P0 ;  /* 0x000000ffff057224 */ /* 0x000fe400000e0e00 */
[----:B------:R-:W-:Y:S01]  /*7780*/  FMUL R7, R7, UR4 ;  /* 0x0000000407077c20 */ /* 0x000fe20008400000 */
[----:B------:R-:W-:Y:S01]  /*7790*/  ULDC UR4, c[0x0][0x154] ;  /* 0x0000550000047ab9 */ /* 0x000fe20000000800 */
[-C--:B------:R-:W-:Y:S02]  /*77a0*/  IMAD R0, R5, R14.reuse, RZ ;  /* 0x0000000e05007224 */ /* 0x080fe400078e02ff */
[C---:B------:R-:W-:Y:S01]  /*77b0*/  IMAD.WIDE.U32 R4, R3.reuse, R14, R16 ;  /* 0x0000000e03047225 */ /* 0x040fe200078e0010 */
[----:B------:R-:W2:Y:S01]  /*77c0*/  LDC R8, c[0x0][0x608] ;  /* 0x00018200ff087b82 */ /* 0x000ea20000000800 */
[----:B------:R-:W3:Y:S02]  /*77d0*/  F2I.U32.TRUNC.NTZ R7, R7 ;  /* 0x0000000700077305 */ /* 0x000ee4000020f000 */
[----:B------:R-:W-:Y:S01]  /*77e0*/  IMAD R3, R3, R15, R0 ;  /* 0x0000000f03037224 */ /* 0x000fe200078e0200 */
[----:B------:R-:W-:-:S03]  /*77f0*/  I2FP.F32.U32 R0, R20 ;  /* 0x0000001400007245 */ /* 0x000fc60000201000 */
[----:B------:R-:W-:Y:S01]  /*7800*/  IMAD.IADD R3, R5, 0x1, R3 ;  /* 0x0000000105037824 */ /* 0x000fe200078e0203 */
[----:B------:R-:W4:Y:S01]  /*7810*/  LDC R11, c[0x0][0x658] ;  /* 0x00019600ff0b7b82 */ /* 0x000f220000000800 */
[----:B0-----:R-:W-:-:S04]  /*7820*/  ISETP.NE.U32.AND P0, PT, R26, RZ, PT ;  /* 0x000000ff1a00720c */ /* 0x001fc80003f05070 */
[----:B------:R-:W-:-:S03]  /*7830*/  ISETP.NE.AND.EX P0, PT, R27, RZ, PT, P0 ;  /* 0x000000ff1b00720c */ /* 0x000fc60003f05300 */
[----:B------:R-:W0:Y:S01]  /*7840*/  LDC R9, c[0x0][0x144] ;  /* 0x00005100ff097b82 */ /* 0x000e220000000800 */
[-C--:B-1----:R-:W-:Y:S01]  /*7850*/  SHF.R.U64 R10, R4, R6.reuse, R3 ;  /* 0x00000006040a7219 */ /* 0x082fe20000001203 */
[----:B---3--:R-:W-:Y:S01]  /*7860*/  IMAD.MOV R7, RZ, RZ, -R7 ;  /* 0x000000ffff077224 */ /* 0x008fe200078e0a07 */
[----:B------:R-:W-:Y:S01]  /*7870*/  SHF.R.U32.HI R3, RZ, R6, R3 ;  /* 0x00000006ff037219 */ /* 0x000fe20000011603 */
[----:B------:R-:W-:-:S04]  /*7880*/  FMUL R6, R0, UR4 ;  /* 0x0000000400067c20 */ /* 0x000fc80008400000 */
[----:B------:R-:W1:Y:S01]  /*7890*/  LDC R21, c[0x0][0x148] ;  /* 0x00005200ff157b82 */ /* 0x000e620000000800 */
[----:B------:R3:W0:Y:S01]  /*78a0*/  F2I.U32.TRUNC.NTZ R14, R6 ;  /* 0x00000006000e7305 */ /* 0x000622000020f000 */
[-CC-:B--2---:R-:W-:Y:S02]  /*78b0*/  SHF.R.U64 R13, R10, R8.reuse, R3.reuse ;  /* 0x000000080a0d7219 */ /* 0x184fe40000001203 */
[----:B------:R-:W-:-:S04]  /*78c0*/  SHF.R.U32.HI R0, RZ, R8, R3 ;  /* 0x00000008ff007219 */ /* 0x000fc80000011603 */
[----:B------:R-:W2:Y:S01]  /*78d0*/  LDC R24, c[0x0][0x648] ;  /* 0x00019200ff187b82 */ /* 0x000ea20000000800 */
[-CC-:B----4-:R-:W-:Y:S02]  /*78e0*/  SHF.R.U64 R15, R13, R11.reuse, R0.reuse ;  /* 0x0000000b0d0f7219 */ /* 0x190fe40000001200 */
[----:B------:R-:W-:-:S03]  /*78f0*/  SHF.R.U32.HI R5, RZ, R11, R0 ;  /* 0x0000000bff057219 */ /* 0x000fc60000011600 */
[----:B------:R-:W-:Y:S02]  /*7900*/  IMAD.MOV.U32 R4, RZ, RZ, R15 ;  /* 0x000000ffff047224 */ /* 0x000fe400078e000f */
[----:B------:R-:W4:Y:S01]  /*7910*/  LDC R28, c[0x0][0x638] ;  /* 0x00018e00ff1c7b82 */ /* 0x000f220000000800 */
[----:B0-----:R-:W-:-:S07]  /*7920*/  IMAD R25, R9, R7, R12 ;  /* 0x0000000709197224 */ /* 0x001fce00078e020c */
[----:B------:R-:W0:Y:S08]  /*7930*/  LDC R29, c[0x0][0x610] ;  /* 0x00018400ff1d7b82 */ /* 0x000e300000000800 */
[----:B------:R-:W0:Y:S01]  /*7940*/  LDC R30, c[0x0][0x600] ;  /* 0x00018000ff1e7b82 */ /* 0x000e220000000800 */
[----:B-123--:R-:W-:Y:S05]  /*7950*/  @!P0 BRA `(.L_x_159) ;  /* 0x0000000000288947 */ /* 0x00efea0003800000 */
[----:B------:R-:W1:Y:S02]  /*7960*/  LDC R0, c[0x0][0x64c] ;  /* 0x00019300ff007b82 */ /* 0x000e640000000800 */
[----:B-1----:R-:W-:-:S05]  /*7970*/  IADD3 R3, P0, R15, R0, RZ ;  /* 0x000000000f037210 */ /* 0x002fca0007f1e0ff */
        /* <DEDUP_REMOVED lines=8> */
.L_x_159:
[----:B------:R-:W-:Y:S01]  /*7a00*/  ISETP.NE.AND P0, PT, R2, 0x1, PT ;  /* 0x000000010200780c */ /* 0x000fe20003f05270 */
[----:B------:R-:W-:Y:S01]  /*7a10*/  IMAD.MOV R14, RZ, RZ, -R14 ;  /* 0x000000ffff0e7224 */ /* 0x000fe200078e0a0e */
[----:B------:R-:W-:Y:S02]  /*7a20*/  SHF.R.U64 R0, R4, R24, R5 ;  /* 0x0000001804007219 */ /* 0x000fe40000001205 */
[----:B------:R-:W-:Y:S02]  /*7a30*/  LOP3.LUT R3, R13, R100, RZ, 0xc0, !PT ;  /* 0x000000640d037212 */ /* 0x000fe400078ec0ff */
[----:B------:R-:W-:Y:S01]  /*7a40*/  LOP3.LUT R10, R10, R99, RZ, 0xc0, !PT ;  /* 0x000000630a0a7212 */ /* 0x000fe200078ec0ff */
[----:B------:R-:W-:Y:S02]  /*7a50*/  IMAD.MOV R4, RZ, RZ, -R0 ;  /* 0x000000ffff047224 */ /* 0x000fe400078e0a00 */
[----:B------:R-:W-:Y:S02]  /*7a60*/  IMAD R0, R92, R0, R3 ;  /* 0x000000005c007224 */ /* 0x000fe400078e0203 */
[----:B----4-:R-:W-:-:S02]  /*7a70*/  IMAD R3, R4, R28, R15 ;  /* 0x0000001c04037224 */ /* 0x010fc400078e020f */
[----:B------:R-:W-:Y:S02]  /*7a80*/  @P0 IMAD R25, R21, R14, R20 ;  /* 0x0000000e15190224 */ /* 0x000fe400078e0214 */
[----:B0-----:R-:W-:Y:S02]  /*7a90*/  IMAD R5, R3, R30, R10 ;  /* 0x0000001e03057224 */ /* 0x001fe400078e020a */
[----:B------:R-:W-:Y:S02]  /*7aa0*/  IMAD R0, R0, R29, R25 ;  /* 0x0000001d00007224 */ /* 0x000fe400078e0219 */
[----:B------:R-:W-:-:S03]  /*7ab0*/  IMAD.MOV.U32 R4, RZ, RZ, 0x1 ;  /* 0x00000001ff047424 */ /* 0x000fc600078e00ff */
[----:B------:R-:W-:Y:S02]  /*7ac0*/  SEL R102, R5, R0, !P0 ;  /* 0x0000000005667207 */ /* 0x000fe40004000000 */
[----:B------:R-:W-:Y:S02]  /*7ad0*/  PRMT R3, R4, 0x7610, R3 ;  /* 0x0000761004037816 */ /* 0x000fe40000000003 */
[----:B------:R-:W-:-:S07]  /*7ae0*/  SEL R0, R0, R5, !P0 ;  /* 0x0000000500007207 */ /* 0x000fce0004000000 */
.L_x_157:
[----:B------:R-:W-:Y:S01]  /*7af0*/  LOP3.LUT P0, RZ, R3, 0xff, RZ, 0xc0, !PT ;  /* 0x000000ff03ff7812 */ /* 0x000fe2000780c0ff */
[----:B------:R-:W-:Y:S01]  /*7b00*/  UIMAD.WIDE.U32 UR4, UR42, -0x33333333, URZ ;  /* 0xcccccccd2a0478a5 */ /* 0x000fe2000f8e003f */
[----:B------:R-:W-:-:S03]  /*7b10*/  IMAD.MOV.U32 R109, RZ, RZ, R0 ;  /* 0x000000ffff6d7224 */ /* 0x000fc600078e0000 */
[----:B------:R-:W-:-:S04]  /*7b20*/  USHF.R.U32.HI UR4, URZ, 0x2, UR5 ;  /* 0x000000023f047899 */ /* 0x000fc80008011605 */
[----:B------:R-:W-:-:S04]  /*7b30*/  UIMAD UR42, UR4, -0x5, UR42 ;  /* 0xfffffffb042a78a4 */ /* 0x000fc8000f8e022a */
[----:B------:R-:W-:Y:S08]  /*7b40*/  @P0 BRA `(.L_x_160) ;  /* 0xffffff9800480947 */ /* 0x000ff0000383ffff */
[----:B------:R-:W-:Y:S05]  /*7b50*/  EXIT ;  /* 0x000000000000794d */ /* 0x000fea0003800000 */
.L_x_7:
        /* <DEDUP_REMOVED lines=26> */
.L_x_162:
[----:B------:R-:W0:Y:S01]  /*7d00*/  LDC.64 R28, c[0x0][0x640] ;  /* 0x00019000ff1c7b82 */ /* 0x000e220000000a00 */
[-CC-:B------:R-:W-:Y:S01]  /*7d10*/  SHF.R.U64 R22, R14, R6.reuse, R15.reuse ;  /* 0x000000060e167219 */ /* 0x180fe2000000120f */
[----:B------:R-:W-:Y:S01]  /*7d20*/  IMAD.MOV.U32 R30, RZ, RZ, 0x1 ;  /* 0x00000001ff1e7424 */ /* 0x000fe200078e00ff */
[----:B------:R-:W-:Y:S02]  /*7d30*/  SHF.R.U32.HI R6, RZ, R6, R15 ;  /* 0x00000006ff067219 */ /* 0x000fe4000001160f */
[----:B------:R-:W-:-:S03]  /*7d40*/  IADD3 R13, P0, RZ, -R22, RZ ;  /* 0x80000016ff0d7210 */ /* 0x000fc60007f1e0ff */
[----:B------:R-:W1:Y:S02]  /*7d50*/  LDC R12, c[0x0][0x618] ;  /* 0x00018600ff0c7b82 */ /* 0x000e640000000800 */
[----:B------:R-:W-:-:S04]  /*7d60*/  IMAD.X R11, RZ, RZ, ~R6, P0 ;  /* 0x000000ffff0b7224 */ /* 0x000fc800000e0e06 */
[-C--:B------:R-:W-:Y:S02]  /*7d70*/  IMAD R6, R11, R24.reuse, RZ ;  /* 0x000000180b067224 */ /* 0x080fe400078e02ff */
[----:B------:R-:W2:Y:S01]  /*7d80*/  LDC R14, c[0x0][0x608] ;  /* 0x00018200ff0e7b82 */ /* 0x000ea20000000800 */
[----:B------:R-:W-:-:S04]  /*7d90*/  IMAD.WIDE.U32 R10, R13, R24, R16 ;  /* 0x000000180d0a7225 */ /* 0x000fc800078e0010 */
[----:B------:R-:W-:-:S03]  /*7da0*/  IMAD R13, R13, R25, R6 ;  /* 0x000000190d0d7224 */ /* 0x000fc600078e0206 */
[----:B------:R-:W3:Y:S01]  /*7db0*/  LDC R27, c[0x0][0x658] ;  /* 0x00019600ff1b7b82 */ /* 0x000ee20000000800 */
[----:B------:R-:W-:Y:S01]  /*7dc0*/  IMAD.IADD R11, R11, 0x1, R13 ;  /* 0x000000010b0b7824 */ /* 0x000fe200078e020d */
[----:B0-----:R-:W-:-:S04]  /*7dd0*/  ISETP.NE.U32.AND P0, PT, R28, RZ, PT ;  /* 0x000000ff1c00720c */ /* 0x001fc80003f05070 */
[----:B------:R-:W-:Y:S02]  /*7de0*/  ISETP.NE.AND.EX P0, PT, R29, RZ, PT, P0 ;  /* 0x000000ff1d00720c */ /* 0x000fe40003f05300 */
[----:B------:R-:W0:Y:S01]  /*7df0*/  LDC R24, c[0x0][0x600] ;  /* 0x00018000ff187b82 */ /* 0x000e220000000800 */
[-CC-:B-1----:R-:W-:Y:S01]  /*7e00*/  SHF.R.U64 R8, R10, R12.reuse, R11.reuse ;  /* 0x0000000c0a087219 */ /* 0x182fe2000000120b */
[----:B------:R-:W-:Y:S01]  /*7e10*/  IMAD.MOV.U32 R10, RZ, RZ, -0x1 ;  /* 0xffffffffff0a7424 */ /* 0x000fe200078e00ff */
[----:B------:R-:W-:-:S05]  /*7e20*/  SHF.R.U32.HI R11, RZ, R12, R11 ;  /* 0x0000000cff0b7219 */ /* 0x000fca000001160b */
[----:B------:R-:W1:Y:S01]  /*7e30*/  LDC R25, c[0x0][0x648] ;  /* 0x00019200ff197b82 */ /* 0x000e620000000800 */
[-CC-:B--2---:R-:W-:Y:S02]  /*7e40*/  SHF.R.U64 R21, R8, R14.reuse, R11.reuse ;  /* 0x0000000e08157219 */ /* 0x184fe4000000120b */
[----:B------:R-:W-:-:S05]  /*7e50*/  SHF.R.U32.HI R6, RZ, R14, R11 ;  /* 0x0000000eff067219 */ /* 0x000fca000001160b */
[----:B------:R-:W2:Y:S01]  /*7e60*/  LDC R26, c[0x0][0x638] ;  /* 0x00018e00ff1a7b82 */ /* 0x000ea20000000800 */
[-C--:B---3--:R-:W-:Y:S02]  /*7e70*/  SHF.L.U32 R10, R10, R27.reuse, RZ ;  /* 0x0000001b0a0a7219 */ /* 0x088fe400000006ff */
[-CC-:B------:R-:W-:Y:S02]  /*7e80*/  SHF.R.U64 R23, R21, R27.reuse, R6.reuse ;  /* 0x0000001b15177219 */ /* 0x180fe40000001206 */
[----:B------:R-:W-:Y:S02]  /*7e90*/  LOP3.LUT R32, RZ, R10, RZ, 0x33, !PT ;  /* 0x0000000aff207212 */ /* 0x000fe400078e33ff */
[----:B------:R-:W-:Y:S01]  /*7ea0*/  SHF.R.U32.HI R11, RZ, R27, R6 ;  /* 0x0000001bff0b7219 */ /* 0x000fe20000011606 */
[----:B------:R-:W3:Y:S01]  /*7eb0*/  LDC R31, c[0x0][0x610] ;  /* 0x00018400ff1f7b82 */ /* 0x000ee20000000800 */
[----:B------:R-:W-:Y:S01]  /*7ec0*/  IMAD.MOV.U32 R10, RZ, RZ, R23 ;  /* 0x000000ffff0a7224 */ /* 0x000fe200078e0017 */
[----:B------:R-:W-:Y:S06]  /*7ed0*/  @!P0 BRA `(.L_x_163) ;  /* 0x0000000000288947 */ /* 0x000fec0003800000 */
        /* <DEDUP_REMOVED lines=10> */
.L_x_163:
[----:B------:R-:W-:Y:S02]  /*7f80*/  ISETP.NE.AND P0, PT, R2, 0x1, PT ;  /* 0x000000010200780c */ /* 0x000fe40003f05270 */
[----:B-1----:R-:W-:Y:S01]  /*7f90*/  SHF.R.U64 R6, R10, R25, R11 ;  /* 0x000000190a067219 */ /* 0x002fe2000000120b */
[----:B0-----:R-:W-:Y:S01]  /*7fa0*/  VIADD R11, R24, 0xffffffff ;  /* 0xffffffff180b7836 */ /* 0x001fe20000000000 */
[----:B------:R-:W-:Y:S02]  /*7fb0*/  SHF.L.U32 R30, R30, R27, RZ ;  /* 0x0000001b1e1e7219 */ /* 0x000fe400000006ff */
[----:B------:R-:W-:Y:S01]  /*7fc0*/  LOP3.LUT R5, R21, R32, RZ, 0xc0, !PT ;  /* 0x0000002015057212 */ /* 0x000fe200078ec0ff */
[----:B------:R-:W-:-:S04]  /*7fd0*/  IMAD.MOV R10, RZ, RZ, -R6 ;  /* 0x000000ffff0a7224 */ /* 0x000fc800078e0a06 */
[----:B------:R-:W-:Y:S01]  /*7fe0*/  IMAD R6, R30, R6, R5 ;  /* 0x000000061e067224 */ /* 0x000fe200078e0205 */
[----:B------:R-:W-:Y:S01]  /*7ff0*/  LOP3.LUT R5, R8, R11, RZ, 0xc0, !PT ;  /* 0x0000000b08057212 */ /* 0x000fe200078ec0ff */
[----:B------:R-:W-:Y:S02]  /*8000*/  @P0 IMAD R7, R9, R20, R4 ;  /* 0x0000001409070224 */ /* 0x000fe400078e0204 */
[----:B--2---:R-:W-:Y:S02]  /*8010*/  IMAD R4, R10, R26, R23 ;  /* 0x0000001a0a047224 */ /* 0x004fe400078e0217 */
[----:B---3--:R-:W-:Y:S02]  /*8020*/  IMAD R7, R6, R31, R7 ;  /* 0x0000001f06077224 */ /* 0x008fe400078e0207 */
[----:B------:R-:W-:Y:S02]  /*8030*/  IMAD R4, R4, R24, R5 ;  /* 0x0000001804047224 */ /* 0x000fe400078e0205 */
[----:B------:R-:W-:-:S02]  /*8040*/  IMAD.MOV.U32 R8, RZ, RZ, 0x1 ;  /* 0x00000001ff087424 */ /* 0x000fc400078e00ff */
[----:B------:R-:W-:Y:S01]  /*8050*/  IMAD.MOV.U32 R6, RZ, RZ, R22 ;  /* 0x000000ffff067224 */ /* 0x000fe200078e0016 */
[----:B------:R-:W-:Y:S02]  /*8060*/  SEL R19, R4, R7, !P0 ;  /* 0x0000000704137207 */ /* 0x000fe40004000000 */
[----:B------:R-:W-:-:S07]  /*8070*/  SEL R21, R7, R4, !P0 ;  /* 0x0000000407157207 */ /* 0x000fce0004000000 */
.L_x_161:
[----:B------:R-:W-:-:S08]  /*8080*/  NOP ;  /* 0x0000000000007918 */ /* 0x000fd00000000000 */
[----:B------:R-:W0:-:S00]  /*8090*/  USETMAXREG.DEALLOC.CTAPOOL 0x28 ;  /* 0x00000028000079c8 */ /* 0x000e0000080e0500 */
[----:B0-----:R-:W-:-:S13]  /*80a0*/  ISETP.NE.AND P0, PT, R3, RZ, PT ;  /* 0x000000ff0300720c */ /* 0x001fda0003f05270 */
[----:B------:R-:W-:Y:S05]  /*80b0*/  @P0 EXIT ;  /* 0x000000000000094d */ /* 0x000fea0003800000 */
[----:B------:R-:W-:Y:S01]  /*80c0*/  LOP3.LUT P0, RZ, R8, 0xff, RZ, 0xc0, !PT ;  /* 0x000000ff08ff7812 */ /* 0x000fe2000780c0ff */
[----:B------:R-:W-:Y:S02]  /*80d0*/  IMAD.MOV.U32 R3, RZ, RZ, 0x1 ;  /* 0x00000001ff037424 */ /* 0x000fe400078e00ff */
[----:B------:R-:W-:-:S10]  /*80e0*/  IMAD.MOV.U32 R8, RZ, RZ, RZ ;  /* 0x000000ffff087224 */ /* 0x000fd400078e00ff */
[----:B------:R-:W-:Y:S05]  /*80f0*/  @!P0 BRA `(.L_x_164) ;  /* 0x0000000c00548947 */ /* 0x000fea0003800000 */
[----:B------:R-:W0:Y:S01]  /*8100*/  LDC R3, c[0x0][0x28c] ;  /* 0x0000a300ff037b82 */ /* 0x000e220000000800 */
[----:B------:R-:W-:Y:S01]  /*8110*/  ULDC UR5, c[0x0][0x658] ;  /* 0x0001960000057ab9 */ /* 0x000fe20000000800 */
[----:B------:R-:W-:Y:S01]  /*8120*/  UMOV UR6, 0xffffffff ;  /* 0xffffffff00067882 */ /* 0x000fe20000000000 */
[----:B------:R-:W-:Y:S01]  /*8130*/  BSSY B0, `(.L_x_164) ;  /* 0x00000d1000007945 */ /* 0x000fe20003800000 */
[----:B------:R-:W-:Y:S01]  /*8140*/  USHF.L.U32 UR6, UR6, UR5, URZ ;  /* 0x0000000506067299 */ /* 0x000fe2000800063f */
[----:B------:R-:W-:Y:S01]  /*8150*/  IMAD.MOV.U32 R10, RZ, RZ, 0x1 ;  /* 0x00000001ff0a7424 */ /* 0x000fe200078e00ff */
[----:B------:R-:W-:Y:S01]  /*8160*/  LOP3.LUT R9, R18, 0x2, RZ, 0xfc, !PT ;  /* 0x0000000212097812 */ /* 0x000fe200078efcff */
[----:B------:R-:W-:Y:S01]  /*8170*/  IMAD.MOV.U32 R8, RZ, RZ, RZ ;  /* 0x000000ffff087224 */ /* 0x000fe200078e00ff */
[----:B------:R-:W1:Y:S01]  /*8180*/  S2UR UR8, SR_CgaCtaId ;  /* 0x00000000000879c3 */ /* 0x000e620000008800 */
[----:B------:R-:W-:Y:S01]  /*8190*/  ULDC UR4, c[0x0][0x600] ;  /* 0x0001800000047ab9 */ /* 0x000fe20000000800 */
[----:B------:R-:W-:Y:S01]  /*81a0*/  UMOV UR7, 0x1 ;  /* 0x0000000100077882 */ /* 0x000fe20000000000 */
[----:B------:R-:W-:-:S02]  /*81b0*/  UIADD3 UR4, UR4, -0x1, URZ ;  /* 0xffffffff04047890 */ /* 0x000fc4000fffe03f */
[----:B------:R-:W-:Y:S02]  /*81c0*/  USHF.L.U32 UR5, UR7, UR5, URZ ;  /* 0x0000000507057299 */ /* 0x000fe4000800063f */
[----:B------:R-:W-:Y:S01]  /*81d0*/  ULOP3.LUT UR6, URZ, UR6, URZ, 0x33, !UPT ;  /* 0x000000063f067292 */ /* 0x000fe2000f8e333f */
[----:B------:R-:W-:Y:S01]  /*81e0*/  ULDC.64 UR30, c[0x0][0x198] ;  /* 0x00006600001e7ab9 */ /* 0x000fe20000000a00 */
[----:B0-----:R-:W-:-:S05]  /*81f0*/  VIADD R3, R3, 0x7f ;  /* 0x0000007f03037836 */ /* 0x001fca0000000000 */
[----:B------:R-:W-:Y:S01]  /*8200*/  SHF.R.S32.HI R4, RZ, 0x1f, R3 ;  /* 0x0000001fff047819 */ /* 0x000fe20000011403 */
[----:B-1----:R-:W-:-:S03]  /*8210*/  IMAD.U32 R12, RZ, RZ, UR8 ;  /* 0x00000008ff0c7e24 */ /* 0x002fc6000f8e00ff */
[----:B------:R-:W-:Y:S01]  /*8220*/  LEA.HI R4, R4, R3, RZ, 0x7 ;  /* 0x0000000304047211 */ /* 0x000fe200078f38ff */
[----:B------:R-:W-:-:S03]  /*8230*/  IMAD.MOV.U32 R3, RZ, RZ, 0x1 ;  /* 0x00000001ff037424 */ /* 0x000fc600078e00ff */
[----:B------:R-:W-:-:S05]  /*8240*/  SHF.R.S32.HI R11, RZ, 0x7, R4 ;  /* 0x00000007ff0b7819 */ /* 0x000fca0000011404 */
[----:B------:R-:W-:-:S07]  /*8250*/  VIADD R13, R11, 0x1 ;  /* 0x000000010b0d7836 */ /* 0x000fce0000000000 */
.L_x_175:
[----:B------:R-:W-:-:S03]  /*8260*/  UMOV UR7, 0xffffffff ;  /* 0xffffffff00077882 */ /* 0x000fc60000000000 */
[----:B------:R-:W-:Y:S05]  /*8270*/  BRA.DIV UR7, `(.L_x_165) ;  /* 0x0000001207007947 */ /* 0x000fea000b800000 */
[----:B------:R-:W-:-:S13]  /*8280*/  ELECT P6, URZ, PT ;  /* 0x00000000003f782f */ /* 0x000fda00038c0000 */
.L_x_187:
[----:B------:R-:W0:Y:S01]  /*8290*/  LDC R4, c[0x0][0x28c] ;  /* 0x0000a300ff047b82 */ /* 0x000e220000000800 */
[----:B------:R-:W-:Y:S01]  /*82a0*/  BSSY B1, `(.L_x_166) ;  /* 0x0000047000017945 */ /* 0x000fe20003800000 */
[----:B0-----:R-:W-:-:S13]  /*82b0*/  ISETP.LT.OR P6, PT, R4, 0x1, !P6 ;  /* 0x000000010400780c */ /* 0x001fda00077c1670 */
[----:B------:R-:W-:Y:S05]  /*82c0*/  @P6 BRA `(.L_x_167) ;  /* 0x0000000400106947 */ /* 0x000fea0003800000 */
[----:B------:R-:W-:Y:S02]  /*82d0*/  IMAD R21, R21, 0x2, R12 ;  /* 0x0000000215157824 */ /* 0x000fe400078e020c */
[----:B------:R-:W-:Y:S02]  /*82e0*/  IMAD.SHL.U32 R19, R19, 0x40, RZ ;  /* 0x0000004013137824 */ /* 0x000fe400078e00ff */
[----:B------:R-:W-:Y:S02]  /*82f0*/  IMAD.MOV.U32 R22, RZ, RZ, RZ ;  /* 0x000000ffff167224 */ /* 0x000fe400078e00ff */
[----:B------:R-:W-:Y:S02]  /*8300*/  IMAD.MOV.U32 R4, RZ, RZ, R13 ;  /* 0x000000ffff047224 */ /* 0x000fe400078e000d */
[----:B------:R-:W-:Y:S02]  /*8310*/  IMAD.MOV.U32 R5, RZ, RZ, R3 ;  /* 0x000000ffff057224 */ /* 0x000fe400078e0003 */
[----:B------:R-:W-:-:S02]  /*8320*/  IMAD.MOV.U32 R7, RZ, RZ, R8 ;  /* 0x000000ffff077224 */ /* 0x000fc400078e0008 */
[----:B------:R-:W-:-:S07]  /*8330*/  IMAD.SHL.U32 R21, R21, 0x80, RZ ;  /* 0x0000008015157824 */ /* 0x000fce00078e00ff */
.L_x_170:
[----:B------:R-:W0:Y:S01]  /*8340*/  S2UR UR7, SR_CgaCtaId ;  /* 0x00000000000779c3 */ /* 0x000e220000008800 */
[----:B------:R-:W-:Y:S02]  /*8350*/  MOV R15, 0x400 ;  /* 0x00000400000f7802 */ /* 0x000fe40000000f00 */
[----:B------:R-:W-:Y:S02]  /*8360*/  SHF.L.U32 R14, R5, 0x1f, RZ ;  /* 0x0000001f050e7819 */ /* 0x000fe400000006ff */
[----:B------:R-:W-:Y:S01]  /*8370*/  ISETP.NE.AND P1, PT, R0, RZ, PT ;  /* 0x000000ff0000720c */ /* 0x000fe20003f25270 */
[----:B0-----:R-:W-:-:S05]  /*8380*/  IMAD.U32 R12, RZ, RZ, UR7 ;  /* 0x00000007ff0c7e24 */ /* 0x001fca000f8e00ff */
[----:B------:R-:W-:-:S07]  /*8390*/  LEA R20, R12, R15, 0x18 ;  /* 0x0000000f0c147211 */ /* 0x000fce00078ec0ff */
[----:B------:R-:W0:Y:S01]  /*83a0*/  @!P1 LDC R15, c[0x0][0x500] ;  /* 0x00014000ff0f9b82 */ /* 0x000e220000000800 */
[----:B------:R-:W-:-:S04]  /*83b0*/  IMAD R23, R7, 0x8, R20 ;  /* 0x0000000807177824 */ /* 0x000fc800078e0214 */
[----:B------:R-:W1:Y:S02]  /*83c0*/  SYNCS.PHASECHK.TRANS64.TRYWAIT P0, [R23+URZ+0x28], R14 ;  /* 0x0000280e170075a7 */ /* 0x000e64000800017f */
[----:B-1----:R-:W-:Y:S05]  /*83d0*/  @!P0 BRA `(.L_x_168) ;  /* 0x0000000c00c88947 */ /* 0x002fea0003800000 */
.L_x_188:
[----:B-1----:R-:W-:Y:S01]  /*83e0*/  PRMT R14, R9, 0x9910, RZ ;  /* 0x00009910090e7816 */ /* 0x002fe200000000ff */
[----:B0-----:R0:W-:Y:S03]  /*83f0*/  @!P1 SYNCS.ARRIVE.TRANS64 RZ, [R23+URZ], R15 ;  /* 0x0000000f17ff99a7 */ /* 0x0011e6000800003f */
[----:B------:R-:W-:-:S13]  /*8400*/  ISETP.NE.AND P0, PT, R14, 0x2, PT ;  /* 0x000000020e00780c */ /* 0x000fda0003f05270 */
[----:B0-----:R-:W-:Y:S05]  /*8410*/  @P0 BRA `(.L_x_169) ;  /* 0x0000000000040947 */ /* 0x001fea0003800000 */
[----:B------:R-:W-:Y:S01]  /*8420*/  BPT.TRAP 0x1 ;  /* 0x000000040000795c */ /* 0x000fe20000300000 */
.L_x_169:
[----:B------:R-:W-:Y:S01]  /*8430*/  IMAD R14, R7, 0x4, R12 ;  /* 0x00000004070e7824 */ /* 0x000fe200078e020c */
[----:B------:R-:W-:Y:S01]  /*8440*/  R2UR UR34, R22 ;  /* 0x00000000162272ca */ /* 0x000fe200000e0000 */
[----:B------:R-:W-:Y:S01]  /*8450*/  VIADD R4, R4, 0xffffffff ;  /* 0xffffffff04047836 */ /* 0x000fe20000000000 */
[----:B------:R-:W-:Y:S01]  /*8460*/  R2UR UR33, R23 ;  /* 0x00000000172172ca */ /* 0x000fe200000e0000 */
[----:B------:R-:W-:Y:S01]  /*8470*/  IMAD.SHL.U32 R14, R14, 0x2000, RZ ;  /* 0x000020000e0e7824 */ /* 0x000fe200078e00ff */
[----:B------:R-:W-:Y:S01]  /*8480*/  R2UR UR36, R6 ;  /* 0x00000000062472ca */ /* 0x000fe200000e0000 */
[----:B------:R-:W-:Y:S01]  /*8490*/  UIADD3 UR14, UP0, UR30, 0xf0, URZ ;  /* 0x000000f01e0e7890 */ /* 0x000fe2000ff1e03f */
[----:B------:R-:W-:Y:S01]  /*84a0*/  R2UR UR35, R21 ;  /* 0x00000000152372ca */ /* 0x000fe200000e0000 */
[--C-:B------:R-:W-:Y:S01]  /*84b0*/  IMAD R14, R14, 0x2, R20.reuse ;  /* 0x000000020e0e7824 */ /* 0x100fe200078e0214 */
[----:B------:R-:W-:Y:S01]  /*84c0*/  R2UR UR19, R19 ;  /* 0x00000000131372ca */ /* 0x000fe200000e0000 */
[C---:B------:R-:W-:Y:S01]  /*84d0*/  IMAD R20, R7.reuse, 0x4000, R20 ;  /* 0x0000400007147824 */ /* 0x040fe200078e0214 */
[----:B------:R-:W-:Y:S01]  /*84e0*/  UIADD3 UR42, UP1, UR30, 0x1f0, URZ ;  /* 0x000001f01e2a7890 */ /* 0x000fe2000ff3e03f */
[----:B------:R-:W-:Y:S01]  /*84f0*/  ISETP.GT.AND P1, PT, R4, 0x1, PT ;  /* 0x000000010400780c */ /* 0x000fe20003f24270 */
[----:B------:R-:W-:Y:S01]  /*8500*/  UIADD3.X UR15, URZ, UR31, URZ, UP0, !UPT ;  /* 0x0000001f3f0f7290 */ /* 0x000fe200087fe43f */
[----:B------:R-:W-:Y:S01]  /*8510*/  R2UR UR24, R14 ;  /* 0x000000000e1872ca */ /* 0x000fe200000e0000 */
[----:B------:R-:W-:Y:S01]  /*8520*/  UIADD3 UR26, UR34, 0x40, URZ ;  /* 0x00000040221a7890 */ /* 0x000fe2000fffe03f */
[----:B------:R-:W-:Y:S01]  /*8530*/  R2UR UR8, R20 ;  /* 0x00000000140872ca */ /* 0x000fe200000e0000 */
[----:B------:R-:W-:Y:S01]  /*8540*/  UIADD3.X UR43, URZ, UR31, URZ, UP1, !UPT ;  /* 0x0000001f3f2b7290 */ /* 0x000fe20008ffe43f */
[----:B------:R-:W-:Y:S01]  /*8550*/  VIADD R7, R7, 0x1 ;  /* 0x0000000107077836 */ /* 0x000fe20000000000 */
[----:B------:R-:W-:Y:S01]  /*8560*/  UMOV UR7, 0x30000 ;  /* 0x0003000000077882 */ /* 0x000fe20000000000 */
[----:B------:R-:W-:Y:S01]  /*8570*/  UMOV UR22, 0x0 ;  /* 0x0000000000167882 */ /* 0x000fe20000000000 */
[----:B------:R-:W-:Y:S01]  /*8580*/  UMOV UR23, 0x10000000 ;  /* 0x1000000000177882 */ /* 0x000fe20000000000 */
[----:B------:R-:W-:Y:S01]  /*8590*/  UMOV UR25, UR33 ;  /* 0x0000002100197c82 */ /* 0x000fe20008000000 */
[----:B------:R-:W-:Y:S01]  /*85a0*/  ISETP.NE.AND P0, PT, R7, 0x5, PT ;  /* 0x000000050700780c */ /* 0x000fe20003f05270 */
[----:B------:R-:W-:Y:S01]  /*85b0*/  UMOV UR28, UR36 ;  /* 0x00000024001c7c82 */ /* 0x000fe20008000000 */
[----:B------:R-:W-:Y:S01]  /*85c0*/  UMOV UR27, UR35 ;  /* 0x00000023001b7c82 */ /* 0x000fe20008000000 */
[----:B------:R-:W-:Y:S01]  /*85d0*/  UMOV UR17, UR33 ;  /* 0x0000002100117c82 */ /* 0x000fe20008000000 */
[----:B------:R-:W-:Y:S01]  /*85e0*/  UIADD3 UR32, UR24, 0x100, URZ ;  /* 0x0000010018207890 */ /* 0x000fe2000fffe03f */
[----:B------:R-:W-:Y:S01]  /*85f0*/  SEL R14, RZ, 0x1, P0 ;  /* 0x00000001ff0e7807 */ /* 0x000fe20000000000 */
[----:B------:R-:W-:Y:S01]  /*8600*/  UIADD3 UR24, UR24, 0x8100, URZ ;  /* 0x0000810018187890 */ /* 0x000fe2000fffe03f */
[----:B------:R-:W-:Y:S01]  /*8610*/  VIADD R22, R22, 0x80 ;  /* 0x0000008016167836 */ /* 0x000fe20000000000 */
[----:B------:R-:W-:Y:S01]  /*8620*/  UIADD3 UR16, UR8, 0x50100, URZ ;  /* 0x0005010008107890 */ /* 0x000fe2000fffe03f */
[----:B------:R-:W-:Y:S01]  /*8630*/  LOP3.LUT R5, R5, R14, RZ, 0x3c, !PT ;  /* 0x0000000e05057212 */ /* 0x000fe200078e3cff */
[----:B------:R-:W-:Y:S01]  /*8640*/  UIADD3 UR8, UR8, 0x52100, URZ ;  /* 0x0005210008087890 */ /* 0x000fe2000fffe03f */
[----:B------:R-:W-:Y:S01]  /*8650*/  SEL R7, R7, RZ, P0 ;  /* 0x000000ff07077207 */ /* 0x000fe20000000000 */
[----:B------:R-:W-:Y:S01]  /*8660*/  UMOV UR18, UR34 ;  /* 0x0000002200127c82 */ /* 0x000fe20008000000 */
[----:B------:R-:W-:Y:S01]  /*8670*/  UMOV UR20, UR36 ;  /* 0x0000002400147c82 */ /* 0x000fe20008000000 */
[----:B------:R0:W-:Y:S01]  /*8680*/  UTMALDG.3D.MULTICAST [UR32], [UR14], UR7, desc[UR22] ;  /* 0x000016200e0073b4 */ /* 0x0001e20008011807 */
[----:B------:R-:W-:Y:S01]  /*8690*/  UMOV UR9, UR33 ;  /* 0x0000002100097c82 */ /* 0x000fe20008000000 */
[----:B------:R-:W-:Y:S01]  /*86a0*/  UMOV UR11, UR19 ;  /* 0x00000013000b7c82 */ /* 0x000fe20008000000 */
[----:B------:R-:W-:Y:S01]  /*86b0*/  UMOV UR12, UR36 ;  /* 0x00000024000c7c82 */ /* 0x000fe20008000000 */
[----:B------:R-:W-:Y:S01]  /*86c0*/  UMOV UR10, UR26 ;  /* 0x0000001a000a7c82 */ /* 0x000fe20008000000 */
[----:B------:R0:W-:Y:S01]  /*86d0*/  UTMALDG.3D.MULTICAST [UR24], [UR14], UR7, desc[UR22] ;  /* 0x000016180e0073b4 */ /* 0x0001e20008011807 */
[----:B------:R0:W-:Y:S01]  /*86e0*/  UTMALDG.3D [UR16], [UR42], desc[UR22] ;  /* 0x000016102a0075b4 */ /* 0x0001e20008011000 */
[----:B------:R0:W-:Y:S02]  /*86f0*/  UTMALDG.3D [UR8], [UR42], desc[UR22] ;  /* 0x000016082a0075b4 */ /* 0x0001e40008011000 */
[----:B0-----:R-:W-:Y:S05]  /*8700*/  @P1 BRA `(.L_x_170) ;  /* 0xfffffffc000c1947 */ /* 0x001fea000383ffff */
.L_x_167:
[----:B------:R-:W-:Y:S05]  /*8710*/  BSYNC B1 ;  /* 0x0000000000017941 */ /* 0x000fea0003800000 */
.L_x_166:
[----:B------:R-:W-:Y:S01]  /*8720*/  LOP3.LUT P1, RZ, R10, 0xff, RZ, 0xc0, !PT ;  /* 0x000000ff0aff7812 */ /* 0x000fe2000782c0ff */
[C---:B------:R-:W-:Y:S01]  /*8730*/  IMAD.IADD R7, R11.reuse, 0x1, R8 ;  /* 0x000000010b077824 */ /* 0x040fe200078e0208 */
[----:B------:R-:W-:Y:S01]  /*8740*/  ULDC.64 UR8, c[0x0][0x650] ;  /* 0x0001940000087ab9 */ /* 0x000fe20000000a00 */
[----:B------:R-:W-:Y:S01]  /*8750*/  ISETP.GE.U32.AND P2, PT, R11, 0x5, PT ;  /* 0x000000050b00780c */ /* 0x000fe20003f46070 */
[----:B------:R-:W-:Y:S01]  /*8760*/  BSSY B1, `(.L_x_171) ;  /* 0x000006b000017945 */ /* 0x000fe20003800000 */
[----:B------:R-:W-:Y:S01]  /*8770*/  IMAD.MOV.U32 R21, RZ, RZ, -0x1 ;  /* 0xffffffffff157424 */ /* 0x000fe200078e00ff */
[----:B------:R-:W-:Y:S01]  /*8780*/  ISETP.GT.U32.AND P0, PT, R7, 0x4, PT ;  /* 0x000000040700780c */ /* 0x000fe20003f04070 */
[----:B------:R-:W-:Y:S01]  /*8790*/  IMAD.MOV.U32 R19, RZ, RZ, -0x1 ;  /* 0xffffffffff137424 */ /* 0x000fe200078e00ff */
[----:B------:R-:W-:Y:S02]  /*87a0*/  PRMT R10, RZ, 0x7610, R10 ;  /* 0x00007610ff0a7816 */ /* 0x000fe4000000000a */
[----:B------:R-:W-:-:S03]  /*87b0*/  ISETP.LT.U32.AND P0, PT, R11, 0x5, P0 ;  /* 0x000000050b00780c */ /* 0x000fc60000701070 */
[----:B------:R-:W0:Y:S01]  /*87c0*/  @P1 S2R R12, SR_CgaCtaId ;  /* 0x00000000000c1919 */ /* 0x000e220000008800 */
[----:B------:R-:W-:-:S04]  /*87d0*/  @P1 MOV R5, 0x400 ;  /* 0x0000040000051802 */ /* 0x000fc80000000f00 */
[----:B0-----:R-:W-:Y:S01]  /*87e0*/  @P1 LEA R6, R12, R5, 0x18 ;  /* 0x000000050c061211 */ /* 0x001fe200078ec0ff */
[----:B------:R-:W-:Y:S01]  /*87f0*/  IMAD.WIDE.U32 R4, R7, -0x33333333, RZ ;  /* 0xcccccccd07047825 */ /* 0x000fe200078e00ff */
[----:B------:R-:W-:Y:S02]  /*8800*/  SEL R4, RZ, 0x1, !P0 ;  /* 0x00000001ff047807 */ /* 0x000fe40004000000 */
[----:B------:R0:W-:Y:S01]  /*8810*/  @P1 SYNCS.ARRIVE.TRANS64.A1T0 RZ, [R6+URZ+0x68], RZ ;  /* 0x000068ff06ff19a7 */ /* 0x0001e2000810003f */
[----:B------:R-:W-:Y:S02]  /*8820*/  IADD3 R16, P1, R16, UR38, RZ ;  /* 0x0000002610107c10 */ /* 0x000fe4000ff3e0ff */
[----:B------:R-:W-:Y:S02]  /*8830*/  LOP3.LUT R3, R3, R4, RZ, 0x3c, !PT ;  /* 0x0000000403037212 */ /* 0x000fe400078e3cff */
[----:B------:R-:W-:Y:S02]  /*8840*/  IADD3.X R17, R17, UR41, RZ, P1, !PT ;  /* 0x0000002911117c10 */ /* 0x000fe40008ffe4ff */
[----:B------:R-:W-:-:S02]  /*8850*/  ISETP.GE.U32.AND P0, PT, R16, UR8, PT ;  /* 0x0000000810007c0c */ /* 0x000fc4000bf06070 */
[----:B0-----:R-:W-:Y:S02]  /*8860*/  SHF.R.U32.HI R6, RZ, 0x2, R5 ;  /* 0x00000002ff067819 */ /* 0x001fe40000011605 */
[----:B------:R-:W-:Y:S02]  /*8870*/  ISETP.GE.U32.AND.EX P0, PT, R17, UR9, PT, P0 ;  /* 0x0000000911007c0c */ /* 0x000fe4000bf06100 */
[----:B------:R-:W-:Y:S01]  /*8880*/  @P2 LOP3.LUT R3, R3, 0x1, R6, 0x78, !PT ;  /* 0x0000000103032812 */ /* 0x000fe200078e7806 */
[----:B------:R-:W-:Y:S01]  /*8890*/  IMAD R8, R6, -0x5, R7 ;  /* 0xfffffffb06087824 */ /* 0x000fe200078e0207 */
[----:B------:R-:W-:Y:S01]  /*88a0*/  PRMT R4, RZ, 0x7610, R4 ;  /* 0x00007610ff047816 */ /* 0x000fe20000000004 */
[----:B------:R-:W-:-:S08]  /*88b0*/  IMAD.MOV.U32 R6, RZ, RZ, -0x1 ;  /* 0xffffffffff067424 */ /* 0x000fd000078e00ff */
[----:B------:R-:W-:Y:S05]  /*88c0*/  @P0 BRA `(.L_x_172) ;  /* 0x0000000400500947 */ /* 0x000fea0003800000 */
[----:B------:R-:W0:Y:S01]  /*88d0*/  S2R R19, SR_CTAID.X ;  /* 0x0000000000137919 */ /* 0x000e220000002500 */
[----:B------:R-:W-:Y:S01]  /*88e0*/  ULDC.64 UR8, c[0x0][0x628] ;  /* 0x00018a0000087ab9 */ /* 0x000fe20000000a00 */
[----:B------:R-:W1:Y:S01]  /*88f0*/  LDC R20, c[0x0][0x144] ;  /* 0x00005100ff147b82 */ /* 0x000e620000000800 */
[----:B------:R-:W-:Y:S01]  /*8900*/  ISETP.NE.U32.AND P0, PT, RZ, UR8, PT ;  /* 0x00000008ff007c0c */ /* 0x000fe2000bf05070 */
[----:B------:R-:W2:Y:S01]  /*8910*/  S2R R14, SR_CTAID.Y ;  /* 0x00000000000e7919 */ /* 0x000ea20000002600 */
[----:B------:R-:W-:Y:S01]  /*8920*/  ULDC UR10, c[0x0][0x630] ;  /* 0x00018c00000a7ab9 */ /* 0x000fe20000000800 */
[----:B------:R-:W-:Y:S01]  /*8930*/  ULDC UR11, c[0x0][0x150] ;  /* 0x00005400000b7ab9 */ /* 0x000fe20000000800 */
[----:B------:R-:W-:Y:S01]  /*8940*/  ISETP.NE.AND.EX P0, PT, RZ, UR9, PT, P0 ;  /* 0x00000009ff007c0c */ /* 0x000fe2000bf05300 */
[----:B------:R-:W-:Y:S02]  /*8950*/  IMAD.MOV.U32 R4, RZ, RZ, R16 ;  /* 0x000000ffff047224 */ /* 0x000fe400078e0010 */
[----:B------:R-:W-:Y:S01]  /*8960*/  IMAD.MOV.U32 R5, RZ, RZ, R17 ;  /* 0x000000ffff057224 */ /* 0x000fe200078e0011 */
[----:B0-----:R-:W-:-:S09]  /*8970*/  I2FP.F32.U32 R21, R19 ;  /* 0x0000001300157245 */ /* 0x001fd20000201000 */
[----:B------:R-:W-:Y:S05]  /*8980*/  @!P0 BRA `(.L_x_173) ;  /* 0x0000000000288947 */ /* 0x000fea0003800000 */
[----:B------:R-:W-:Y:S02]  /*8990*/  ULDC UR7, c[0x0][0x634] ;  /* 0x00018d0000077ab9 */ /* 0x000fe40000000800 */
[----:B------:R-:W-:-:S05]  /*89a0*/  IADD3 R5, P0, R16, UR7, RZ ;  /* 0x0000000710057c10 */ /* 0x000fca000ff1e0ff */
[----:B------:R-:W-:-:S04]  /*89b0*/  IMAD.X R15, RZ, RZ, R17, P0 ;  /* 0x000000ffff0f7224 */ /* 0x000fc800000e0611 */
[----:B------:R-:W-:-:S04]  /*89c0*/  IMAD.WIDE.U32 R6, R15, UR8, RZ ;  /* 0x000000080f067c25 */ /* 0x000fc8000f8e00ff */
[----:B------:R-:W-:-:S04]  /*89d0*/  IMAD.WIDE.U32 R6, P0, R5, UR9, R6 ;  /* 0x0000000905067c25 */ /* 0x000fc8000f800006 */
[----:B------:R-:W-:-:S04]  /*89e0*/  IMAD.WIDE.U32 R4, R5, UR8, RZ ;  /* 0x0000000805047c25 */ /* 0x000fc8000f8e00ff */
[----:B------:R-:W-:Y:S01]  /*89f0*/  IMAD.MOV.U32 R4, RZ, RZ, R7 ;  /* 0x000000ffff047224 */ /* 0x000fe200078e0007 */
[----:B------:R-:W-:Y:S01]  /*8a00*/  IADD3 RZ, P1, R5, R6, RZ ;  /* 0x0000000605ff7210 */ /* 0x000fe20007f3e0ff */
[----:B------:R-:W-:-:S04]  /*8a10*/  IMAD.X R5, RZ, RZ, RZ, P0 ;  /* 0x000000ffff057224 */ /* 0x000fc800000e06ff */
[----:B------:R-:W-:-:S08]  /*8a20*/  IMAD.WIDE.U32.X R4, R15, UR9, R4, P1 ;  /* 0x000000090f047c25 */ /* 0x000fd000088e0404 */
.L_x_173:
[----:B------:R-:W-:Y:S01]  /*8a30*/  FMUL R21, R21, UR11 ;  /* 0x0000000b15157c20 */ /* 0x000fe20008400000 */
[--C-:B------:R-:W-:Y:S01]  /*8a40*/  SHF.R.U64 R15, R4, UR10, R5.reuse ;  /* 0x0000000a040f7c19 */ /* 0x100fe20008001205 */
[----:B------:R-:W-:Y:S01]  /*8a50*/  ULDC.64 UR8, c[0x0][0x620] ;  /* 0x0001880000087ab9 */ /* 0x000fe20000000a00 */
[----:B------:R-:W-:Y:S01]  /*8a60*/  SHF.R.U32.HI R4, RZ, UR10, R5 ;  /* 0x0000000aff047c19 */ /* 0x000fe20008011605 */
[----:B------:R-:W-:Y:S01]  /*8a70*/  ULDC.64 UR10, c[0x0][0x640] ;  /* 0x00019000000a7ab9 */ /* 0x000fe20000000a00 */
[----:B------:R-:W-:Y:S01]  /*8a80*/  IADD3 R5, P0, RZ, -R15, RZ ;  /* 0x8000000fff057210 */ /* 0x000fe20007f1e0ff */
[----:B------:R-:W0:Y:S01]  /*8a90*/  F2I.U32.TRUNC.NTZ R21, R21 ;  /* 0x0000001500157305 */ /* 0x000e22000020f000 */
[----:B------:R-:W-:-:S03]  /*8aa0*/  ULDC UR7, c[0x0][0x618] ;  /* 0x0001860000077ab9 */ /* 0x000fc60000000800 */
[----:B------:R-:W-:Y:S01]  /*8ab0*/  IMAD.X R4, RZ, RZ, ~R4, P0 ;  /* 0x000000ffff047224 */ /* 0x000fe200000e0e04 */
[----:B------:R-:W-:-:S03]  /*8ac0*/  ISETP.NE.U32.AND P0, PT, RZ, UR10, PT ;  /* 0x0000000aff007c0c */ /* 0x000fc6000bf05070 */
[----:B------:R-:W-:Y:S01]  /*8ad0*/  IMAD R4, R4, UR8, RZ ;  /* 0x0000000804047c24 */ /* 0x000fe2000f8e02ff */
[----:B------:R-:W-:-:S03]  /*8ae0*/  ISETP.NE.AND.EX P0, PT, RZ, UR11, PT, P0 ;  /* 0x0000000bff007c0c */ /* 0x000fc6000bf05300 */
[C---:B------:R-:W-:Y:S02]  /*8af0*/  IMAD R7, R5.reuse, UR9, R4 ;  /* 0x0000000905077c24 */ /* 0x040fe4000f8e0204 */
[----:B------:R-:W-:Y:S01]  /*8b00*/  IMAD.WIDE.U32 R4, R5, UR8, R16 ;  /* 0x0000000805047c25 */ /* 0x000fe2000f8e0010 */
[----:B------:R-:W-:-:S03]  /*8b10*/  ULDC UR8, c[0x0][0x154] ;  /* 0x0000550000087ab9 */ /* 0x000fc60000000800 */
[----:B0-----:R-:W-:Y:S02]  /*8b20*/  IMAD.MOV R6, RZ, RZ, -R21 ;  /* 0x000000ffff067224 */ /* 0x001fe400078e0a15 */
[----:B------:R-:W0:Y:S01]  /*8b30*/  LDC R21, c[0x0][0x148] ;  /* 0x00005200ff157b82 */ /* 0x000e220000000800 */
[----:B------:R-:W-:Y:S02]  /*8b40*/  IMAD.IADD R5, R5, 0x1, R7 ;  /* 0x0000000105057824 */ /* 0x000fe400078e0207 */
[----:B-1----:R-:W-:Y:S01]  /*8b50*/  IMAD R19, R20, R6, R19 ;  /* 0x0000000614137224 */ /* 0x002fe200078e0213 */
[----:B--2---:R-:W-:Y:S02]  /*8b60*/  I2FP.F32.U32 R6, R14 ;  /* 0x0000000e00067245 */ /* 0x004fe40000201000 */
[--C-:B------:R-:W-:Y:S02]  /*8b70*/  SHF.R.U64 R20, R4, UR7, R5.reuse ;  /* 0x0000000704147c19 */ /* 0x100fe40008001205 */
[----:B------:R-:W-:Y:S01]  /*8b80*/  SHF.R.U32.HI R5, RZ, UR7, R5 ;  /* 0x00000007ff057c19 */ /* 0x000fe20008011605 */
[----:B------:R-:W-:Y:S01]  /*8b90*/  FMUL R6, R6, UR8 ;  /* 0x0000000806067c20 */ /* 0x000fe20008400000 */
[----:B------:R-:W-:-:S02]  /*8ba0*/  ULDC UR7, c[0x0][0x608] ;  /* 0x0001820000077ab9 */ /* 0x000fc40000000800 */
[--C-:B------:R-:W-:Y:S01]  /*8bb0*/  SHF.R.U64 R23, R20, UR7, R5.reuse ;  /* 0x0000000714177c19 */ /* 0x100fe20008001205 */
[----:B------:R1:W2:Y:S01]  /*8bc0*/  F2I.U32.TRUNC.NTZ R24, R6 ;  /* 0x0000000600187305 */ /* 0x0002a2000020f000 */
[----:B------:R-:W-:Y:S01]  /*8bd0*/  SHF.R.U32.HI R4, RZ, UR7, R5 ;  /* 0x00000007ff047c19 */ /* 0x000fe20008011605 */
[----:B------:R-:W-:-:S03]  /*8be0*/  ULDC UR7, c[0x0][0x658] ;  /* 0x0001960000077ab9 */ /* 0x000fc60000000800 */
[--C-:B------:R-:W-:Y:S02]  /*8bf0*/  SHF.R.U64 R22, R23, UR7, R4.reuse ;  /* 0x0000000717167c19 */ /* 0x100fe40008001204 */
[----:B------:R-:W-:-:S03]  /*8c00*/  SHF.R.U32.HI R25, RZ, UR7, R4 ;  /* 0x00000007ff197c19 */ /* 0x000fc60008011604 */
[----:B------:R-:W-:Y:S02]  /*8c10*/  IMAD.MOV.U32 R4, RZ, RZ, R22 ;  /* 0x000000ffff047224 */ /* 0x000fe400078e0016 */
[----:B------:R-:W-:Y:S01]  /*8c20*/  IMAD.MOV.U32 R5, RZ, RZ, R25 ;  /* 0x000000ffff057224 */ /* 0x000fe200078e0019 */
[----:B-1----:R-:W-:Y:S06]  /*8c30*/  @!P0 BRA `(.L_x_174) ;  /* 0x0000000000288947 */ /* 0x002fec0003800000 */
        /* <DEDUP_REMOVED lines=10> */
.L_x_174:
[----:B------:R-:W-:Y:S01]  /*8ce0*/  ISETP.NE.AND P0, PT, R2, 0x1, PT ;  /* 0x000000010200780c */ /* 0x000fe20003f05270 */
[----:B------:R-:W-:Y:S01]  /*8cf0*/  ULDC UR7, c[0x0][0x648] ;  /* 0x0001920000077ab9 */ /* 0x000fe20000000800 */
[----:B------:R-:W-:Y:S01]  /*8d00*/  LOP3.LUT R23, R23, UR6, RZ, 0xc0, !PT ;  /* 0x0000000617177c12 */ /* 0x000fe2000f8ec0ff */
[----:B--2---:R-:W-:Y:S01]  /*8d10*/  IMAD.MOV R24, RZ, RZ, -R24 ;  /* 0x000000ffff187224 */ /* 0x004fe200078e0a18 */
[----:B------:R-:W-:Y:S01]  /*8d20*/  SHF.R.U64 R4, R4, UR7, R5 ;  /* 0x0000000704047c19 */ /* 0x000fe20008001205 */
[----:B------:R-:W-:Y:S01]  /*8d30*/  ULDC UR7, c[0x0][0x638] ;  /* 0x00018e0000077ab9 */ /* 0x000fe20000000800 */
[----:B------:R-:W-:Y:S01]  /*8d40*/  LOP3.LUT R7, R20, UR4, RZ, 0xc0, !PT ;  /* 0x0000000414077c12 */ /* 0x000fe2000f8ec0ff */
[----:B------:R-:W-:Y:S01]  /*8d50*/  ULDC UR8, c[0x0][0x610] ;  /* 0x0001840000087ab9 */ /* 0x000fe20000000800 */
[----:B------:R-:W-:Y:S02]  /*8d60*/  IMAD.MOV.U32 R6, RZ, RZ, R15 ;  /* 0x000000ffff067224 */ /* 0x000fe400078e000f */
[----:B------:R-:W-:-:S02]  /*8d70*/  IMAD.MOV R5, RZ, RZ, -R4 ;  /* 0x000000ffff057224 */ /* 0x000fc400078e0a04 */
[----:B------:R-:W-:Y:S02]  /*8d80*/  IMAD R4, R4, UR5, R23 ;  /* 0x0000000504047c24 */ /* 0x000fe4000f8e0217 */
[----:B0-----:R-:W-:Y:S02]  /*8d90*/  @P0 IMAD R19, R21, R24, R14 ;  /* 0x0000001815130224 */ /* 0x001fe400078e020e */
[----:B------:R-:W-:Y:S01]  /*8da0*/  IMAD R22, R5, UR7, R22 ;  /* 0x0000000705167c24 */ /* 0x000fe2000f8e0216 */
[----:B------:R-:W-:Y:S01]  /*8db0*/  ULDC UR7, c[0x0][0x600] ;  /* 0x0001800000077ab9 */ /* 0x000fe20000000800 */
[----:B------:R-:W-:Y:S02]  /*8dc0*/  IMAD R21, R4, UR8, R19 ;  /* 0x0000000804157c24 */ /* 0x000fe4000f8e0213 */
[----:B------:R-:W-:Y:S02]  /*8dd0*/  IMAD R22, R22, UR7, R7 ;  /* 0x0000000716167c24 */ /* 0x000fe4000f8e0207 */
[----:B------:R-:W-:-:S03]  /*8de0*/  IMAD.MOV.U32 R4, RZ, RZ, 0x1 ;  /* 0x00000001ff047424 */ /* 0x000fc600078e00ff */
[----:B------:R-:W-:Y:S02]  /*8df0*/  SEL R19, R22, R21, !P0 ;  /* 0x0000001516137207 */ /* 0x000fe40004000000 */
[----:B------:R-:W-:-:S07]  /*8e00*/  SEL R21, R21, R22, !P0 ;  /* 0x0000001615157207 */ /* 0x000fce0004000000 */
.L_x_172:
[----:B------:R-:W-:Y:S05]  /*8e10*/  BSYNC B1 ;  /* 0x0000000000017941 */ /* 0x000fea0003800000 */
.L_x_171:
[----:B------:R-:W-:-:S13]  /*8e20*/  LOP3.LUT P0, RZ, R4, 0xff, RZ, 0xc0, !PT ;  /* 0x000000ff04ff7812 */ /* 0x000fda000780c0ff */
[----:B------:R-:W-:Y:S05]  /*8e30*/  @P0 BRA `(.L_x_175) ;  /* 0xfffffff400080947 */ /* 0x000fea000383ffff */
[----:B------:R-:W-:Y:S05]  /*8e40*/  BSYNC B0 ;  /* 0x0000000000007941 */ /* 0x000fea0003800000 */
.L_x_164:
[----:B------:R-:W-:-:S03]  /*8e50*/  UMOV UR7, 0xffffffff ;  /* 0xffffffff00077882 */ /* 0x000fc60000000000 */
[----:B------:R-:W-:Y:S05]  /*8e60*/  BRA.DIV UR7, `(.L_x_176) ;  /* 0x0000000607387947 */ /* 0x000fea000b800000 */
[----:B------:R-:W-:-:S13]  /*8e70*/  ELECT P6, URZ, PT ;  /* 0x00000000003f782f */ /* 0x000fda00038c0000 */
.L_x_191:
[----:B------:R-:W-:Y:S04]  /*8e80*/  BSSY B0, `(.L_x_177) ;  /* 0x0000034000007945 */ /* 0x000fe80003800000 */
[----:B------:R-:W-:Y:S05]  /*8e90*/  @!P6 BRA `(.L_x_178) ;  /* 0x0000000000c8e947 */ /* 0x000fea0003800000 */
[----:B------:R-:W-:-:S04]  /*8ea0*/  LOP3.LUT R18, R18, 0x2, RZ, 0xfc, !PT ;  /* 0x0000000212127812 */ /* 0x000fc800078efcff */
[----:B------:R-:W-:-:S13]  /*8eb0*/  ISETP.NE.AND P0, PT, R18, 0x3, PT ;  /* 0x000000031200780c */ /* 0x000fda0003f05270 */
[----:B------:R-:W-:Y:S05]  /*8ec0*/  @!P0 BRA `(.L_x_179) ;  /* 0x0000000000048947 */ /* 0x000fea0003800000 */
[----:B------:R-:W-:Y:S01]  /*8ed0*/  BPT.TRAP 0x1 ;  /* 0x000000040000795c */ /* 0x000fe20000300000 */
.L_x_179:
[----:B------:R-:W0:Y:S01]  /*8ee0*/  S2R R5, SR_CgaCtaId ;  /* 0x0000000000057919 */ /* 0x000e220000008800 */
[----:B------:R-:W-:Y:S02]  /*8ef0*/  MOV R0, 0x400 ;  /* 0x0000040000007802 */ /* 0x000fe40000000f00 */
[----:B------:R-:W-:Y:S02]  /*8f00*/  SHF.L.U32 R2, R3, 0x1f, RZ ;  /* 0x0000001f03027819 */ /* 0x000fe400000006ff */
[----:B0-----:R-:W-:-:S05]  /*8f10*/  LEA R5, R5, R0, 0x18 ;  /* 0x0000000005057211 */ /* 0x001fca00078ec0ff */
[----:B------:R-:W-:-:S04]  /*8f20*/  VIADD R5, R5, 0x28 ;  /* 0x0000002805057836 */ /* 0x000fc80000000000 */
[C---:B------:R-:W-:Y:S02]  /*8f30*/  IMAD R7, R8.reuse, 0x8, R5 ;  /* 0x0000000808077824 */ /* 0x040fe400078e0205 */
[----:B------:R-:W-:Y:S02]  /*8f40*/  VIADD R8, R8, 0x1 ;  /* 0x0000000108087836 */ /* 0x000fe40000000000 */
[----:B------:R-:W0:Y:S03]  /*8f50*/  SYNCS.PHASECHK.TRANS64.TRYWAIT P0, [R7+URZ], R2 ;  /* 0x00000002070075a7 */ /* 0x000e26000800017f */
[----:B------:R-:W-:-:S04]  /*8f60*/  ISETP.NE.AND P1, PT, R8, 0x5, PT ;  /* 0x000000050800780c */ /* 0x000fc80003f25270 */
[----:B------:R-:W-:Y:S02]  /*8f70*/  SEL R0, RZ, 0x1, P1 ;  /* 0x00000001ff007807 */ /* 0x000fe40000800000 */
[----:B------:R-:W-:Y:S02]  /*8f80*/  SEL R8, R8, RZ, P1 ;  /* 0x000000ff08087207 */ /* 0x000fe40000800000 */
[----:B------:R-:W-:-:S03]  /*8f90*/  LOP3.LUT R9, R3, R0, RZ, 0x3c, !PT ;  /* 0x0000000003097212 */ /* 0x000fc600078e3cff */
[----:B------:R-:W-:Y:S01]  /*8fa0*/  IMAD R6, R8, 0x8, R5 ;  /* 0x0000000808067824 */ /* 0x000fe200078e0205 */
[----:B------:R-:W-:Y:S01]  /*8fb0*/  SHF.L.U32 R3, R9, 0x1f, RZ ;  /* 0x0000001f09037819 */ /* 0x000fe200000006ff */
[----:B0-----:R-:W-:Y:S06]  /*8fc0*/  @!P0 BRA `(.L_x_180) ;  /* 0x0000000400008947 */ /* 0x001fec0003800000 */
.L_x_192:
[----:B------:R-:W1:Y:S01]  /*8fd0*/  SYNCS.PHASECHK.TRANS64.TRYWAIT P0, [R6+URZ], R3 ;  /* 0x00000003060075a7 */ /* 0x000e62000800017f */
[----:B------:R-:W-:-:S05]  /*8fe0*/  VIADD R0, R8, 0x1 ;  /* 0x0000000108007836 */ /* 0x000fca0000000000 */
[----:B------:R-:W-:-:S04]  /*8ff0*/  ISETP.NE.AND P1, PT, R0, 0x5, PT ;  /* 0x000000050000780c */ /* 0x000fc80003f25270 */
[----:B0-----:R-:W-:Y:S02]  /*9000*/  SEL R2, RZ, 0x1, P1 ;  /* 0x00000001ff027807 */ /* 0x001fe40000800000 */
[----:B------:R-:W-:Y:S02]  /*9010*/  SEL R0, R0, RZ, P1 ;  /* 0x000000ff00007207 */ /* 0x000fe40000800000 */
[----:B------:R-:W-:-:S03]  /*9020*/  LOP3.LUT R9, R9, R2, RZ, 0x3c, !PT ;  /* 0x0000000209097212 */ /* 0x000fc600078e3cff */
[----:B------:R-:W-:Y:S01]  /*9030*/  IMAD R7, R0, 0x8, R5 ;  /* 0x0000000800077824 */ /* 0x000fe200078e0205 */
[----:B------:R-:W-:Y:S01]  /*9040*/  SHF.L.U32 R4, R9, 0x1f, RZ ;  /* 0x0000001f09047819 */ /* 0x000fe200000006ff */
[----:B-1----:R-:W-:Y:S06]  /*9050*/  @!P0 BRA `(.L_x_181) ;  /* 0x0000000000f08947 */ /* 0x002fec0003800000 */
.L_x_193:
[----:B------:R-:W1:Y:S01]  /*9060*/  SYNCS.PHASECHK.TRANS64.TRYWAIT P0, [R7+URZ], R4 ;  /* 0x00000004070075a7 */ /* 0x000e62000800017f */
[----:B------:R-:W-:-:S05]  /*9070*/  VIADD R0, R0, 0x1 ;  /* 0x0000000100007836 */ /* 0x000fca0000000000 */
[----:B------:R-:W-:-:S04]  /*9080*/  ISETP.NE.AND P1, PT, R0, 0x5, PT ;  /* 0x000000050000780c */ /* 0x000fc80003f25270 */
[----:B------:R-:W-:Y:S02]  /*9090*/  SEL R2, RZ, 0x1, P1 ;  /* 0x00000001ff027807 */ /* 0x000fe40000800000 */
[----:B------:R-:W-:Y:S02]  /*90a0*/  SEL R0, R0, RZ, P1 ;  /* 0x000000ff00007207 */ /* 0x000fe40000800000 */
[----:B------:R-:W-:-:S03]  /*90b0*/  LOP3.LUT R9, R9, R2, RZ, 0x3c, !PT ;  /* 0x0000000209097212 */ /* 0x000fc600078e3cff */
[----:B0-----:R-:W-:Y:S01]  /*90c0*/  IMAD R6, R0, 0x8, R5 ;  /* 0x0000000800067824 */ /* 0x001fe200078e0205 */
[----:B------:R-:W-:Y:S01]  /*90d0*/  SHF.L.U32 R3, R9, 0x1f, RZ ;  /* 0x0000001f09037819 */ /* 0x000fe200000006ff */
[----:B-1----:R-:W-:Y:S06]  /*90e0*/  @!P0 BRA `(.L_x_182) ;  /* 0x0000000000e08947 */ /* 0x002fec0003800000 */
.L_x_194:
[----:B------:R-:W1:Y:S01]  /*90f0*/  SYNCS.PHASECHK.TRANS64.TRYWAIT P0, [R6+URZ], R3 ;  /* 0x00000003060075a7 */ /* 0x000e62000800017f */
[----:B------:R-:W-:-:S05]  /*9100*/  VIADD R0, R0, 0x1 ;  /* 0x0000000100007836 */ /* 0x000fca0000000000 */
[----:B------:R-:W-:-:S04]  /*9110*/  ISETP.NE.AND P1, PT, R0, 0x5, PT ;  /* 0x000000050000780c */ /* 0x000fc80003f25270 */
[----:B------:R-:W-:Y:S02]  /*9120*/  SEL R2, RZ, 0x1, P1 ;  /* 0x00000001ff027807 */ /* 0x000fe40000800000 */
[----:B------:R-:W-:Y:S02]  /*9130*/  SEL R0, R0, RZ, P1 ;  /* 0x000000ff00007207 */ /* 0x000fe40000800000 */
[----:B------:R-:W-:Y:S01]  /*9140*/  LOP3.LUT R2, R9, R2, RZ, 0x3c, !PT ;  /* 0x0000000209027212 */ /* 0x000fe200078e3cff */
[----:B-1----:R-:W-:Y:S06]  /*9150*/  @!P0 BRA `(.L_x_183) ;  /* 0x0000000000d88947 */ /* 0x002fec0003800000 */
.L_x_195:
[----:B------:R-:W-:Y:S01]  /*9160*/  IMAD R5, R0, 0x8, R5 ;  /* 0x0000000800057824 */ /* 0x000fe200078e0205 */
[----:B------:R-:W-:-:S07]  /*9170*/  SHF.L.U32 R0, R2, 0x1f, RZ ;  /* 0x0000001f02007819 */ /* 0x000fce00000006ff */
.L_x_184:
[----:B--2---:R2:W3:Y:S02]  /*9180*/  SYNCS.PHASECHK.TRANS64.TRYWAIT P0, [R5+URZ], R0 ;  /* 0x00000000050075a7 */ /* 0x0044e4000800017f */
[----:B---3--:R-:W-:Y:S05]  /*9190*/  @!P0 NANOSLEEP.SYNCS 0x989680 ;  /* 0x009896800000895d */ /* 0x008fea0003900000 */
[----:B------:R-:W3:Y:S02]  /*91a0*/  @!P0 SYNCS.PHASECHK.TRANS64 P0, [R5+URZ], R0 ;  /* 0x00000000050085a7 */ /* 0x000ee4000800007f */
[----:B---3--:R-:W-:Y:S05]  /*91b0*/  @!P0 BRA `(.L_x_184) ;  /* 0xfffffffc00f08947 */ /* 0x008fea000383ffff */
.L_x_178:
[----:B------:R-:W-:Y:S05]  /*91c0*/  BSYNC B0 ;  /* 0x0000000000007941 */ /* 0x000fea0003800000 */
.L_x_177:
[----:B------:R-:W-:Y:S05]  /*91d0*/  EXIT ;  /* 0x000000000000794d */ /* 0x000fea0003800000 */
.L_x_21:
[----:B-1----:R1:W2:Y:S02]  /*91e0*/  SYNCS.PHASECHK.TRANS64.TRYWAIT P1, [R3+URZ], R0 ;  /* 0x00000000030075a7 */ /* 0x0022a4000802017f */
[----:B--2---:R-:W-:Y:S05]  /*91f0*/  @!P1 NANOSLEEP.SYNCS 0x989680 ;  /* 0x009896800000995d */ /* 0x004fea0003900000 */
[----:B------:R-:W2:Y:S02]  /*9200*/  @!P1 SYNCS.PHASECHK.TRANS64 P1, [R3+URZ], R0 ;  /* 0x00000000030095a7 */ /* 0x000ea4000802007f */
[----:B--2---:R-:W-:Y:S05]  /*9210*/  @!P1 BRA `(.L_x_21) ;  /* 0xfffffffc00f09947 */ /* 0x004fea000383ffff */
[----:B------:R-:W-:Y:S05]  /*9220*/  BRA `(.L_x_20) ;  /* 0xffffff84005c7947 */ /* 0x000fea000383ffff */
.L_x_26:
[----:B-1----:R1:W2:Y:S02]  /*9230*/  SYNCS.PHASECHK.TRANS64.TRYWAIT P1, [R5+URZ], R4 ;  /* 0x00000004050075a7 */ /* 0x0022a4000802017f */
[----:B--2---:R-:W-:Y:S05]  /*9240*/  @!P1 NANOSLEEP.SYNCS 0x989680 ;  /* 0x009896800000995d */ /* 0x004fea0003900000 */
[----:B------:R-:W2:Y:S02]  /*9250*/  @!P1 SYNCS.PHASECHK.TRANS64 P1, [R5+URZ], R4 ;  /* 0x00000004050095a7 */ /* 0x000ea4000802007f */
[----:B--2---:R-:W-:Y:S05]  /*9260*/  @!P1 BRA `(.L_x_26) ;  /* 0xfffffffc00f09947 */ /* 0x004fea000383ffff */
[----:B------:R-:W-:Y:S05]  /*9270*/  BRA `(.L_x_25) ;  /* 0xffffff8c006c7947 */ /* 0x000fea000383ffff */
.L_x_165:
[----:B------:R-:W-:Y:S01]  /*9280*/  BSSY B1, `(.L_x_185) ;  /* 0x0000006000017945 */ /* 0x000fe20003800000 */
[----:B------:R-:W-:-:S07]  /*9290*/  IMAD.MOV.U32 R15, RZ, RZ, -0x1 ;  /* 0xffffffffff0f7424 */ /* 0x000fce00078e00ff */
[----:B------:R-:W-:Y:S05]  /*92a0*/  WARPSYNC.COLLECTIVE R15, `(.L_x_186) ;  /* 0x000000000f0c7348 */ /* 0x000fea0003c00000 */
[----:B------:R-:W-:Y:S02]  /*92b0*/  ELECT P6, UR62, PT ;  /* 0x00000000003e782f */ /* 0x000fe400038c0000 */
[----:B------:R-:W-:Y:S01]  /*92c0*/  MOV R14, UR62 ;  /* 0x0000003e000e7c02 */ /* 0x000fe20008000f00 */
[----:B------:R-:W-:Y:S10]  /*92d0*/  ENDCOLLECTIVE ;  /* 0x000000000000791b */ /* 0x000ff40003800000 */
.L_x_186:
[----:B------:R-:W-:Y:S05]  /*92e0*/  BSYNC B1 ;  /* 0x0000000000017941 */ /* 0x000fea0003800000 */
.L_x_185:
[----:B------:R-:W-:Y:S05]  /*92f0*/  BRA `(.L_x_187) ;  /* 0xffffffec00e47947 */ /* 0x000fea000383ffff */
.L_x_168:
[----:B-1----:R1:W2:Y:S02]  /*9300*/  SYNCS.PHASECHK.TRANS64.TRYWAIT P0, [R23+URZ+0x28], R14 ;  /* 0x0000280e170075a7 */ /* 0x0022a4000800017f */
[----:B--2---:R-:W-:Y:S05]  /*9310*/  @!P0 NANOSLEEP.SYNCS 0x989680 ;  /* 0x009896800000895d */ /* 0x004fea0003900000 */
[----:B------:R-:W2:Y:S02]  /*9320*/  @!P0 SYNCS.PHASECHK.TRANS64 P0, [R23+URZ+0x28], R14 ;  /* 0x0000280e170085a7 */ /* 0x000ea4000800007f */
[----:B--2---:R-:W-:Y:S05]  /*9330*/  @!P0 BRA `(.L_x_168) ;  /* 0xfffffffc00f08947 */ /* 0x004fea000383ffff */
[----:B------:R-:W-:Y:S05]  /*9340*/  BRA `(.L_x_188) ;  /* 0xfffffff000247947 */ /* 0x000fea000383ffff */
.L_x_176:
[----:B------:R-:W-:Y:S01]  /*9350*/  BSSY B0, `(.L_x_189) ;  /* 0x0000006000007945 */ /* 0x000fe20003800000 */
[----:B------:R-:W-:-:S07]  /*9360*/  IMAD.MOV.U32 R15, RZ, RZ, -0x1 ;  /* 0xffffffffff0f7424 */ /* 0x000fce00078e00ff */
[----:B------:R-:W-:Y:S05]  /*9370*/  WARPSYNC.COLLECTIVE R15, `(.L_x_190) ;  /* 0x000000000f0c7348 */ /* 0x000fea0003c00000 */
[----:B------:R-:W-:Y:S02]  /*9380*/  ELECT P6, UR62, PT ;  /* 0x00000000003e782f */ /* 0x000fe400038c0000 */
[----:B------:R-:W-:Y:S01]  /*9390*/  MOV R14, UR62 ;  /* 0x0000003e000e7c02 */ /* 0x000fe20008000f00 */
[----:B------:R-:W-:Y:S10]  /*93a0*/  ENDCOLLECTIVE ;  /* 0x000000000000791b */ /* 0x000ff40003800000 */
.L_x_190:
[----:B------:R-:W-:Y:S05]  /*93b0*/  BSYNC B0 ;  /* 0x0000000000007941 */ /* 0x000fea0003800000 */
.L_x_189:
[----:B------:R-:W-:Y:S05]  /*93c0*/  BRA `(.L_x_191) ;  /* 0xfffffff800ac7947 */ /* 0x000fea000383ffff */
.L_x_180:
[----:B0-----:R0:W1:Y:S02]  /*93d0*/  SYNCS.PHASECHK.TRANS64.TRYWAIT P0, [R7+URZ], R2 ;  /* 0x00000002070075a7 */ /* 0x001064000800017f */
[----:B-1----:R-:W-:Y:S05]  /*93e0*/  @!P0 NANOSLEEP.SYNCS 0x989680 ;  /* 0x009896800000895d */ /* 0x002fea0003900000 */
[----:B------:R-:W1:Y:S02]  /*93f0*/  @!P0 SYNCS.PHASECHK.TRANS64 P0, [R7+URZ], R2 ;  /* 0x00000002070085a7 */ /* 0x000e64000800007f */
[----:B-1----:R-:W-:Y:S05]  /*9400*/  @!P0 BRA `(.L_x_180) ;  /* 0xfffffffc00f08947 */ /* 0x002fea000383ffff */
[----:B------:R-:W-:Y:S05]  /*9410*/  BRA `(.L_x_192) ;  /* 0xfffffff800ec7947 */ /* 0x000fea000383ffff */
.L_x_181:
[----:B0-----:R0:W1:Y:S02]  /*9420*/  SYNCS.PHASECHK.TRANS64.TRYWAIT P0, [R6+URZ], R3 ;  /* 0x00000003060075a7 */ /* 0x001064000800017f */
[----:B-1----:R-:W-:Y:S05]  /*9430*/  @!P0 NANOSLEEP.SYNCS 0x989680 ;  /* 0x009896800000895d */ /* 0x002fea0003900000 */
[----:B------:R-:W1:Y:S02]  /*9440*/  @!P0 SYNCS.PHASECHK.TRANS64 P0, [R6+URZ], R3 ;  /* 0x00000003060085a7 */ /* 0x000e64000800007f */
[----:B-1----:R-:W-:Y:S05]  /*9450*/  @!P0 BRA `(.L_x_181) ;  /* 0xfffffffc00f08947 */ /* 0x002fea000383ffff */
[----:B------:R-:W-:Y:S05]  /*9460*/  BRA `(.L_x_193) ;  /* 0xfffffff800fc7947 */ /* 0x000fea000383ffff */
.L_x_182:
[----:B0-----:R0:W1:Y:S02]  /*9470*/  SYNCS.PHASECHK.TRANS64.TRYWAIT P0, [R7+URZ], R4 ;  /* 0x00000004070075a7 */ /* 0x001064000800017f */
[----:B-1----:R-:W-:Y:S05]  /*9480*/  @!P0 NANOSLEEP.SYNCS 0x989680 ;  /* 0x009896800000895d */ /* 0x002fea0003900000 */
[----:B------:R-:W1:Y:S02]  /*9490*/  @!P0 SYNCS.PHASECHK.TRANS64 P0, [R7+URZ], R4 ;  /* 0x00000004070085a7 */ /* 0x000e64000800007f */
[----:B-1----:R-:W-:Y:S05]  /*94a0*/  @!P0 BRA `(.L_x_182) ;  /* 0xfffffffc00f08947 */ /* 0x002fea000383ffff */
[----:B------:R-:W-:Y:S05]  /*94b0*/  BRA `(.L_x_194) ;  /* 0xfffffffc000c7947 */ /* 0x000fea000383ffff */
.L_x_183:
[----:B-1----:R1:W2:Y:S02]  /*94c0*/  SYNCS.PHASECHK.TRANS64.TRYWAIT P0, [R6+URZ], R3 ;  /* 0x00000003060075a7 */ /* 0x0022a4000800017f */
[----:B--2---:R-:W-:Y:S05]  /*94d0*/  @!P0 NANOSLEEP.SYNCS 0x989680 ;  /* 0x009896800000895d */ /* 0x004fea0003900000 */
[----:B------:R-:W2:Y:S02]  /*94e0*/  @!P0 SYNCS.PHASECHK.TRANS64 P0, [R6+URZ], R3 ;  /* 0x00000003060085a7 */ /* 0x000ea4000800007f */
[----:B--2---:R-:W-:Y:S05]  /*94f0*/  @!P0 BRA `(.L_x_183) ;  /* 0xfffffffc00f08947 */ /* 0x004fea000383ffff */
[----:B------:R-:W-:Y:S05]  /*9500*/  BRA `(.L_x_195) ;  /* 0xfffffffc00147947 */ /* 0x000fea000383ffff */
.L_x_196:
[----:B------:R-:W-:-:S00]  /*9510*/  BRA `(.L_x_196) ;  /* 0xfffffffc00fc7947 */ /* 0x000fc0000383ffff */
[----:B------:R-:W-:-:S00]  /*9520*/  NOP ;  /* 0x0000000000007918 */ /* 0x000fc00000000000 */
        /* <DEDUP_REMOVED lines=13> */
.L_x_197:


//--------------------- .nv.global.init           --------------------------
	.section	.nv.global.init,"aw",@progbits
.nv.global.init:
	.type		$str$22,@object
	.size		$str$22,($str$23 - $str$22)
$str$22:
        /*0000*/ 	.byte	0x6b, 0x5f, 0x74, 0x69, 0x6c, 0x65, 0x5f, 0x63, 0x6f, 0x75, 0x6e, 0x74, 0x20, 0x3e, 0x3d, 0x20
        /*0010*/ 	.byte	0x31, 0x00
	.type		$str$23,@object
	.size		$str$23,(__unnamed_1 - $str$23)
$str$23:
        /*0012*/ 	.byte	0x2f, 0x74, 0x6d, 0x70, 0x2f, 0x63, 0x75, 0x74, 0x6c, 0x61, 0x73, 0x73, 0x5f, 0x73, 0x77, 0x65
        /*0022*/ 	.byte	0x65, 0x70, 0x5f, 0x73, 0x72, 0x63, 0x2f, 0x69, 0x6e, 0x63, 0x6c, 0x75, 0x64, 0x65, 0x2f, 0x63
        /*0032*/ 	.byte	0x75, 0x74, 0x6c, 0x61, 0x73, 0x73, 0x2f, 0x67, 0x65, 0x6d, 0x6d, 0x2f, 0x63, 0x6f, 0x6c, 0x6c
        /*0042*/ 	.byte	0x65, 0x63, 0x74, 0x69, 0x76, 0x65, 0x2f, 0x73, 0x6d, 0x39, 0x30, 0x5f, 0x6d, 0x6d, 0x61, 0x5f
        /*0052*/ 	.byte	0x74, 0x6d, 0x61, 0x5f, 0x67, 0x6d, 0x6d, 0x61, 0x5f, 0x73, 0x73, 0x5f, 0x77, 0x61, 0x72, 0x70
        /*0062*/ 	.byte	0x73, 0x70, 0x65, 0x63, 0x69, 0x61, 0x6c, 0x69, 0x7a, 0x65, 0x64, 0x2e, 0x68, 0x70, 0x70, 0x00
	.type		__unnamed_1,@object
	.size		__unnamed_1,(.L_0 - __unnamed_1)
__unnamed_1:
        /*0072*/ 	.byte	0x76, 0x6f, 0x69, 0x64, 0x20, 0x63, 0x75, 0x74, 0x6c, 0x61, 0x73, 0x73, 0x3a, 0x3a, 0x67, 0x65
        /* <DEDUP_REMOVED lines=180> */
        /*0bc2*/ 	.byte	0x74, 0x65, 0x3a, 0x3a, 0x69, 0x64, 0x65, 0x6e, 0x74, 0x69, 0x74, 0x79, 0x5d, 0x00
.L_0:


//--------------------- .nv.shared._ZN7cutlass13device_kernelINS_4gemm6kernel13GemmUniversalIN4cute5tupleIJiiiiEEENS1_10collective13CollectiveMmaINS1_34MainloopSm90TmaGmmaWarpSpecializedILi5ENS5_IJNS4_1CILi1EEENSA_ILi2EEESB_EEENS1_35KernelTmaWarpSpecializedCooperativeEEENS5_IJNSA_ILi256EEENSA_ILi64EEENSA_ILi128EEEEEENS_10bfloat16_tENS5_IJlSB_lEEESK_SL_NS4_8TiledMMAINS4_8MMA_AtomIJNS4_4SM904GMMA27MMA_64x64x16_F32BF16BF16_SSILNSP_5MajorE0ELSR_0ELNSP_7ScaleInE1ELSS_1EEEEEENS4_6LayoutINS5_IJSC_SB_SB_EEENS5_IJSB_NSA_ILi0EEESX_EEEEENS5_IJNS4_10UnderscoreES10_S10_EEEEENS4_23SM90_TMA_LOAD_MULTICASTENS4_14ComposedLayoutINS4_7SwizzleILi3ELi4ELi3EEENS4_18smem_ptr_flag_bitsILi16EEENSV_INS5_IJNSA_ILi8EEESH_EEENS5_IJSH_SB_EEEEEEEvNS4_8identityENS4_13SM90_TMA_LOADES1D_vS1E_EENS_8epilogue10collective6detail29Sm90TmaWarpSpecializedAdapterINS1I_15DefaultEpilogueISK_SL_SL_NS1H_6thread17LinearCombinationISK_Li1EffLNS1M_9ScaleType4KindE0ELNS_15FloatRoundStyleE2ESK_EENS1_15EpilogueDefaultEEEEEvvEEEEvNT_6ParamsE --------------------------
	.section	.nv.shared._ZN7cutlass13device_kernelINS_4gemm6kernel13GemmUniversalIN4cute5tupleIJiiiiEEENS1_10collective13CollectiveMmaINS1_34MainloopSm90TmaGmmaWarpSpecializedILi5ENS5_IJNS4_1CILi1EEENSA_ILi2EEESB_EEENS1_35KernelTmaWarpSpecializedCooperativeEEENS5_IJNSA_ILi256EEENSA_ILi64EEENSA_ILi128EEEEEENS_10bfloat16_tENS5_IJlSB_lEEESK_SL_NS4_8TiledMMAINS4_8MMA_AtomIJNS4_4SM904GMMA27MMA_64x64x16_F32BF16BF16_SSILNSP_5MajorE0ELSR_0ELNSP_7ScaleInE1ELSS_1EEEEEENS4_6LayoutINS5_IJSC_SB_SB_EEENS5_IJSB_NSA_ILi0EEESX_EEEEENS5_IJNS4_10UnderscoreES10_S10_EEEEENS4_23SM90_TMA_LOAD_MULTICASTENS4_14ComposedLayoutINS4_7SwizzleILi3ELi4ELi3EEENS4_18smem_ptr_flag_bitsILi16EEENSV_INS5_IJNSA_ILi8EEESH_EEENS5_IJSH_SB_EEEEEEEvNS4_8identityENS4_13SM90_TMA_LOADES1D_vS1E_EENS_8epilogue10collective6detail29Sm90TmaWarpSpecializedAdapterINS1I_15DefaultEpilogueISK_SL_SL_NS1H_6thread17LinearCombinationISK_Li1EffLNS1M_9ScaleType4KindE0ELNS_15FloatRoundStyleE2ESK_EENS1_15EpilogueDefaultEEEEEvvEEEEvNT_6ParamsE,"aw",@nobits
	.sectionflags	@""
	.align	16
	.zero		1024


//--------------------- .nv.shared.reserved.0     --------------------------
	.section	.nv.shared.reserved.0,"aw",@nobits
	.weak		__nv_reservedSMEM_offset_0_alias
	.size		__nv_reservedSMEM_offset_0_alias, 0, 0
	.other		__nv_reservedSMEM_offset_0_alias,@"STO_CUDA_RESERVED_SHARED STV_DEFAULT"
__nv_reservedSMEM_offset_0_alias:
	.zero		0


//--------------------- .nv.global                --------------------------
	.section	.nv.global,"aw",@nobits
.nv.global:
	.type		_ZN39_INTERNAL_2faff946_4_k_cu_60e399a8_33084cute1_E,@object
	.size		_ZN39_INTERNAL_2faff946_4_k_cu_60e399a8_33084cute1_E,(_ZN39_INTERNAL_2faff946_4_k_cu_60e399a8_33084cuda3std3__45__cpo6cbeginE - _ZN39_INTERNAL_2faff946_4_k_cu_60e399a8_33084cute1_E)
_ZN39_INTERNAL_2faff946_4_k_cu_60e399a8_33084cute1_E:
	.zero		1
	.type		_ZN39_INTERNAL_2faff946_4_k_cu_60e399a8_33084cuda3std3__45__cpo6cbeginE,@object
	.size		_ZN39_INTERNAL_2faff946_4_k_cu_60e399a8_33084cuda3std3__45__cpo6cbeginE,(_ZN39_INTERNAL_2faff946_4_k_cu_60e399a8_33084cuda3std3__48in_placeE - _ZN39_INTERNAL_2faff946_4_k_cu_60e399a8_33084cuda3std3__45__cpo6cbeginE)
_ZN39_INTERNAL_2faff946_4_k_cu_60e399a8_33084cuda3std3__45__cpo6cbeginE:
	.zero		1
	.type		_ZN39_INTERNAL_2faff946_4_k_cu_60e399a8_33084cuda3std3__48in_placeE,@object
	.size		_ZN39_INTERNAL_2faff946_4_k_cu_60e399a8_33084cuda3std3__48in_placeE,(_ZN39_INTERNAL_2faff946_4_k_cu_60e399a8_33084cuda3std6ranges3__45__cpo9iter_moveE - _ZN39_INTERNAL_2faff946_4_k_cu_60e399a8_33084cuda3std3__48in_placeE)
_ZN39_INTERNAL_2faff946_4_k_cu_60e399a8_33084cuda3std3__48in_placeE:
	.zero		1
	.type		_ZN39_INTERNAL_2faff946_4_k_cu_60e399a8_33084cuda3std6ranges3__45__cpo9iter_moveE,@object
	.size		_ZN39_INTERNAL_2faff946_4_k_cu_60e399a8_33084cuda3std6ranges3__45__cpo9iter_moveE,(_ZN39_INTERNAL_2faff946_4_k_cu_60e399a8_33084cuda3std3__45__cpo5beginE - _ZN39_INTERNAL_2faff946_4_k_cu_60e399a8_33084cuda3std6ranges3__45__cpo9iter_moveE)
_ZN39_INTERNAL_2faff946_4_k_cu_60e399a8_33084cuda3std6ranges3__45__cpo9iter_moveE:
	.zero		1
	.type		_ZN39_INTERNAL_2faff946_4_k_cu_60e399a8_33084cuda3std3__45__cpo5beginE,@object
	.size		_ZN39_INTERNAL_2faff946_4_k_cu_60e399a8_33084cuda3std3__45__cpo5beginE,(_ZN39_INTERNAL_2faff946_4_k_cu_60e399a8_33084cuda3std3__441_GLOBAL__N__2faff946_4_k_cu_60e399a8_33086ignoreE - _ZN39_INTERNAL_2faff946_4_k_cu_60e399a8_33084cuda3std3__45__cpo5beginE)
_ZN39_INTERNAL_2faff946_4_k_cu_60e399a8_33084cuda3std3__45__cpo5beginE:
	.zero		1
	.type		_ZN39_INTERNAL_2faff946_4_k_cu_60e399a8_33084cuda3std3__441_GLOBAL__N__2faff946_4_k_cu_60e399a8_33086ignoreE,@object
	.size		_ZN39_INTERNAL_2faff946_4_k_cu_60e399a8_33084cuda3std3__441_GLOBAL__N__2faff946_4_k_cu_60e399a8_33086ignoreE,(_ZN39_INTERNAL_2faff946_4_k_cu_60e399a8_33084cute7productE - _ZN39_INTERNAL_2faff946_4_k_cu_60e399a8_33084cuda3std3__441_GLOBAL__N__2faff946_4_k_cu_60e399a8_33086ignoreE)
_ZN39_INTERNAL_2faff946_4_k_cu_60e399a8_33084cuda3std3__441_GLOBAL__N__2faff946_4_k_cu_60e399a8_33086ignoreE:
	.zero		1
	.type		_ZN39_INTERNAL_2faff946_4_k_cu_60e399a8_33084cute7productE,@object
	.size		_ZN39_INTERNAL_2faff946_4_k_cu_60e399a8_33084cute7productE,(_ZN39_INTERNAL_2faff946_4_k_cu_60e399a8_33084cuda3std3__45__cpo3endE - _ZN39_INTERNAL_2faff946_4_k_cu_60e399a8_33084cute7productE)
_ZN39_INTERNAL_2faff946_4_k_cu_60e399a8_33084cute7productE:
	.zero		1
	.type		_ZN39_INTERNAL_2faff946_4_k_cu_60e399a8_33084cuda3std3__45__cpo3endE,@object
	.size		_ZN39_INTERNAL_2faff946_4_k_cu_60e399a8_33084cuda3std3__45__cpo3endE,(_ZN39_INTERNAL_2faff946_4_k_cu_60e399a8_33084cuda3std3__419piecewise_constructE - _ZN39_INTERNAL_2faff946_4_k_cu_60e399a8_33084cuda3std3__45__cpo3endE)
_ZN39_INTERNAL_2faff946_4_k_cu_60e399a8_33084cuda3std3__45__cpo3endE:
	.zero		1
	.type		_ZN39_INTERNAL_2faff946_4_k_cu_60e399a8_33084cuda3std3__419piecewise_constructE,@object
	.size		_ZN39_INTERNAL_2faff946_4_k_cu_60e399a8_33084cuda3std3__419piecewise_constructE,(_ZN39_INTERNAL_2faff946_4_k_cu_60e399a8_33084cuda3std3__45__cpo4cendE - _ZN39_INTERNAL_2faff946_4_k_cu_60e399a8_33084cuda3std3__419piecewise_constructE)
_ZN39_INTERNAL_2faff946_4_k_cu_60e399a8_33084cuda3std3__419piecewise_constructE:
	.zero		1
	.type		_ZN39_INTERNAL_2faff946_4_k_cu_60e399a8_33084cuda3std3__45__cpo4cendE,@object
	.size		_ZN39_INTERNAL_2faff946_4_k_cu_60e399a8_33084cuda3std3__45__cpo4cendE,(_ZN39_INTERNAL_2faff946_4_k_cu_60e399a8_33084cuda3std6ranges3__45__cpo4swapE - _ZN39_INTERNAL_2faff946_4_k_cu_60e399a8_33084cuda3std3__45__cpo4cendE)
_ZN39_INTERNAL_2faff946_4_k_cu_60e399a8_33084cuda3std3__45__cpo4cendE:
	.zero		1
	.type		_ZN39_INTERNAL_2faff946_4_k_cu_60e399a8_33084cuda3std6ranges3__45__cpo4swapE,@object
	.size		_ZN39_INTERNAL_2faff946_4_k_cu_60e399a8_33084cuda3std6ranges3__45__cpo4swapE,(.L_8 - _ZN39_INTERNAL_2faff946_4_k_cu_60e399a8_33084cuda3std6ranges3__45__cpo4swapE)
_ZN39_INTERNAL_2faff946_4_k_cu_60e399a8_33084cuda3std6ranges3__45__cpo4swapE:
	.zero		1
.L_8:


//--------------------- .nv.constant0._ZN7cutlass13device_kernelINS_4gemm6kernel13GemmUniversalIN4cute5tupleIJiiiiEEENS1_10collective13CollectiveMmaINS1_34MainloopSm90TmaGmmaWarpSpecializedILi5ENS5_IJNS4_1CILi1EEENSA_ILi2EEESB_EEENS1_35KernelTmaWarpSpecializedCooperativeEEENS5_IJNSA_ILi256EEENSA_ILi64EEENSA_ILi128EEEEEENS_10bfloat16_tENS5_IJlSB_lEEESK_SL_NS4_8TiledMMAINS4_8MMA_AtomIJNS4_4SM904GMMA27MMA_64x64x16_F32BF16BF16_SSILNSP_5MajorE0ELSR_0ELNSP_7ScaleInE1ELSS_1EEEEEENS4_6LayoutINS5_IJSC_SB_SB_EEENS5_IJSB_NSA_ILi0EEESX_EEEEENS5_IJNS4_10UnderscoreES10_S10_EEEEENS4_23SM90_TMA_LOAD_MULTICASTENS4_14ComposedLayoutINS4_7SwizzleILi3ELi4ELi3EEENS4_18smem_ptr_flag_bitsILi16EEENSV_INS5_IJNSA_ILi8EEESH_EEENS5_IJSH_SB_EEEEEEEvNS4_8identityENS4_13SM90_TMA_LOADES1D_vS1E_EENS_8epilogue10collective6detail29Sm90TmaWarpSpecializedAdapterINS1I_15DefaultEpilogueISK_SL_SL_NS1H_6thread17LinearCombinationISK_Li1EffLNS1M_9ScaleType4KindE0ELNS_15FloatRoundStyleE2ESK_EENS1_15EpilogueDefaultEEEEEvvEEEEvNT_6ParamsE --------------------------
	.section	.nv.constant0._ZN7cutlass13device_kernelINS_4gemm6kernel13GemmUniversalIN4cute5tupleIJiiiiEEENS1_10collective13CollectiveMmaINS1_34MainloopSm90TmaGmmaWarpSpecializedILi5ENS5_IJNS4_1CILi1EEENSA_ILi2EEESB_EEENS1_35KernelTmaWarpSpecializedCooperativeEEENS5_IJNSA_ILi256EEENSA_ILi64EEENSA_ILi128EEEEEENS_10bfloat16_tENS5_IJlSB_lEEESK_SL_NS4_8TiledMMAINS4_8MMA_AtomIJNS4_4SM904GMMA27MMA_64x64x16_F32BF16BF16_SSILNSP_5MajorE0ELSR_0ELNSP_7ScaleInE1ELSS_1EEEEEENS4_6LayoutINS5_IJSC_SB_SB_EEENS5_IJSB_NSA_ILi0EEESX_EEEEENS5_IJNS4_10UnderscoreES10_S10_EEEEENS4_23SM90_TMA_LOAD_MULTICASTENS4_14ComposedLayoutINS4_7SwizzleILi3ELi4ELi3EEENS4_18smem_ptr_flag_bitsILi16EEENSV_INS5_IJNSA_ILi8EEESH_EEENS5_IJSH_SB_EEEEEEEvNS4_8identityENS4_13SM90_TMA_LOADES1D_vS1E_EENS_8epilogue10collective6detail29Sm90TmaWarpSpecializedAdapterINS1I_15DefaultEpilogueISK_SL_SL_NS1H_6thread17LinearCombinationISK_Li1EffLNS1M_9ScaleType4KindE0ELNS_15FloatRoundStyleE2ESK_EENS1_15EpilogueDefaultEEEEEvvEEEEvNT_6ParamsE,"a",@progbits
	.sectionflags	@""
	.align	4
.nv.constant0._ZN7cutlass13device_kernelINS_4gemm6kernel13GemmUniversalIN4cute5tupleIJiiiiEEENS1_10collective13CollectiveMmaINS1_34MainloopSm90TmaGmmaWarpSpecializedILi5ENS5_IJNS4_1CILi1EEENSA_ILi2EEESB_EEENS1_35KernelTmaWarpSpecializedCooperativeEEENS5_IJNSA_ILi256EEENSA_ILi64EEENSA_ILi128EEEEEENS_10bfloat16_tENS5_IJlSB_lEEESK_SL_NS4_8TiledMMAINS4_8MMA_AtomIJNS4_4SM904GMMA27MMA_64x64x16_F32BF16BF16_SSILNSP_5MajorE0ELSR_0ELNSP_7ScaleInE1ELSS_1EEEEEENS4_6LayoutINS5_IJSC_SB_SB_EEENS5_IJSB_NSA_ILi0EEESX_EEEEENS5_IJNS4_10UnderscoreES10_S10_EEEEENS4_23SM90_TMA_LOAD_MULTICASTENS4_14ComposedLayoutINS4_7SwizzleILi3ELi4ELi3EEENS4_18smem_ptr_flag_bitsILi16EEENSV_INS5_IJNSA_ILi8EEESH_EEENS5_IJSH_SB_EEEEEEEvNS4_8identityENS4_13SM90_TMA_LOADES1D_vS1E_EENS_8epilogue10collective6detail29Sm90TmaWarpSpecializedAdapterINS1I_15DefaultEpilogueISK_SL_SL_NS1H_6thread17LinearCombinationISK_Li1EffLNS1M_9ScaleType4KindE0ELNS_15FloatRoundStyleE2ESK_EENS1_15EpilogueDefaultEEEEEvvEEEEvNT_6ParamsE:
	.zero		1664


//--------------------- SYMBOLS --------------------------

	.type		.nv.reservedSmem.offset0,@object
	.size		.nv.reservedSmem.offset0,0x4
	.type		__assertfail,@function
